// auto-generated by cutlass_sweep.gemm — config: {"arch": "sm_90", "cluster_m": 1, "cluster_n": 1, "dtype": "int8", "dtype_b": "int8", "layout": "nt", "stages": 2, "tile_k": 64, "tile_m": 128, "tile_n": 256}
#include "cutlass/cutlass.h"
#include "cutlass/gemm/collective/collective_builder.hpp"
#include "cutlass/gemm/device/gemm_universal_adapter.h"
#include "cutlass/gemm/kernel/gemm_universal.hpp"
#include "cutlass/epilogue/collective/collective_builder.hpp"

using ElemA = int8_t;
using ElemB = int8_t;
using ElemCD = int8_t;
using Acc  = int32_t;
using TileShape    = cute::Shape<cute::_128, cute::_256, cute::_64>;
using ClusterShape = cute::Shape<cute::_1, cute::_1, cute::_1>;

using CollectiveEpilogue = typename cutlass::epilogue::collective::CollectiveBuilder<
    cutlass::arch::Sm90, cutlass::arch::OpClassTensorOp,
    TileShape, ClusterShape,
    cutlass::epilogue::collective::EpilogueTileAuto,
    Acc, Acc,
    ElemCD, cutlass::layout::RowMajor, 128 / cutlass::sizeof_bits<ElemCD>::value,
    ElemCD, cutlass::layout::RowMajor, 128 / cutlass::sizeof_bits<ElemCD>::value,
    cutlass::epilogue::collective::EpilogueScheduleAuto
  >::CollectiveOp;

using CollectiveMainloop = typename cutlass::gemm::collective::CollectiveBuilder<
    cutlass::arch::Sm90, cutlass::arch::OpClassTensorOp,
    ElemA, cutlass::layout::RowMajor, 128 / cutlass::sizeof_bits<ElemA>::value,
    ElemB, cutlass::layout::ColumnMajor, 128 / cutlass::sizeof_bits<ElemB>::value,
    Acc,
    TileShape, ClusterShape,
    cutlass::gemm::collective::StageCount<2>,
    cutlass::gemm::collective::KernelScheduleAuto
  >::CollectiveOp;

using GemmKernel = cutlass::gemm::kernel::GemmUniversal<
    cute::Shape<int,int,int,int>,
    CollectiveMainloop,
    CollectiveEpilogue
>;
using Gemm = cutlass::gemm::device::GemmUniversalAdapter<GemmKernel>;

// Force the device kernel symbol into the cubin without needing a host main.
auto* _anchor = &cutlass::device_kernel<GemmKernel>;


// ===== COMPILED SASS (sm_90a) =====

	.target	sm_90a

	.elftype	@"ET_EXEC"


//--------------------- .note.nv.tkinfo           --------------------------
	.section	.note.nv.tkinfo,"",@"SHT_NOTE"
	.sectionflags	@"SHF_NOTE_NV_TKINFO"
	.tkinfo
        /*0018*/ 	.word	0x00000002
        /*0030*/ 	.string	""
        /*0030*/ 	.string	"ptxas"
        /*0030*/ 	.string	"Cuda compilation tools, release 13.0, V13.0.88"
        /*0030*/ 	.string	"Build cuda_13.0.r13.0/compiler.36424714_0"
        /*0030*/ 	.string	"-arch sm_90a -m 64 "



//--------------------- .note.nv.cuinfo           --------------------------
	.section	.note.nv.cuinfo,"",@"SHT_NOTE"
	.sectionflags	@"SHF_NOTE_NV_CUINFO"
        /*0018*/ 	.short	0x0002
        /*001a*/ 	.short	0x005a
        /*001c*/ 	.short	0x0082
	.zero		2


//--------------------- .nv.info                  --------------------------
	.section	.nv.info,"",@"SHT_CUDA_INFO"
	.align	4


	//----- nvinfo : EIATTR_REGCOUNT
	.align		4
        /*0000*/ 	.byte	0x04, 0x2f
        /*0002*/ 	.short	(.L_15 - .L_14)
	.align		4
.L_14:
        /*0004*/ 	.word	index@(_ZN7cutlass13device_kernelINS_4gemm6kernel13GemmUniversalIN4cute5tupleIJiiiiEEENS1_10collective13CollectiveMmaINS1_34MainloopSm90TmaGmmaWarpSpecializedILi2ENS5_IJNS4_1CILi1EEESB_SB_EEENS1_35KernelTmaWarpSpecializedCooperativeEEENS5_IJNSA_ILi128EEENSA_ILi256EEENSA_ILi64EEEEEEaNS5_IJlSB_lEEEaSJ_NS4_8TiledMMAINS4_8MMA_AtomIJNS4_4SM904GMMA27MMA_64x256x32_S32S8S8_SS_TNEEEENS4_6LayoutINS5_IJNSA_ILi2EEESB_SB_EEENS5_IJSB_NSA_ILi0EEEST_EEEEENS5_IJNS4_10UnderscoreESW_SW_EEEEENS4_13SM90_TMA_LOADENS4_14ComposedLayoutINS4_7SwizzleILi2ELi4ELi3EEENS4_18smem_ptr_flag_bitsILi8EEENSQ_INS5_IJNSA_ILi8EEESH_EEENS5_IJSH_SB_EEEEEEEvNS4_8identityESZ_S19_vS1A_EENS_8epilogue10collective6detail29Sm90TmaWarpSpecializedAdapterINS1D_15DefaultEpilogueIaSJ_SJ_NS1C_6thread17LinearCombinationIaLi1EiiLNS1H_9ScaleType4KindE0ELNS_15FloatRoundStyleE2EaEENS1_15EpilogueDefaultEEEEEvvEEEEvNT_6ParamsE)
        /*0008*/ 	.word	0x000000a8


	//----- nvinfo : EIATTR_FRAME_SIZE
	.align		4
.L_15:
        /*000c*/ 	.byte	0x04, 0x11
        /*000e*/ 	.short	(.L_17 - .L_16)
	.align		4
.L_16:
        /*0010*/ 	.word	index@(_ZN7cutlass13device_kernelINS_4gemm6kernel13GemmUniversalIN4cute5tupleIJiiiiEEENS1_10collective13CollectiveMmaINS1_34MainloopSm90TmaGmmaWarpSpecializedILi2ENS5_IJNS4_1CILi1EEESB_SB_EEENS1_35KernelTmaWarpSpecializedCooperativeEEENS5_IJNSA_ILi128EEENSA_ILi256EEENSA_ILi64EEEEEEaNS5_IJlSB_lEEEaSJ_NS4_8TiledMMAINS4_8MMA_AtomIJNS4_4SM904GMMA27MMA_64x256x32_S32S8S8_SS_TNEEEENS4_6LayoutINS5_IJNSA_ILi2EEESB_SB_EEENS5_IJSB_NSA_ILi0EEEST_EEEEENS5_IJNS4_10UnderscoreESW_SW_EEEEENS4_13SM90_TMA_LOADENS4_14ComposedLayoutINS4_7SwizzleILi2ELi4ELi3EEENS4_18smem_ptr_flag_bitsILi8EEENSQ_INS5_IJNSA_ILi8EEESH_EEENS5_IJSH_SB_EEEEEEEvNS4_8identityESZ_S19_vS1A_EENS_8epilogue10collective6detail29Sm90TmaWarpSpecializedAdapterINS1D_15DefaultEpilogueIaSJ_SJ_NS1C_6thread17LinearCombinationIaLi1EiiLNS1H_9ScaleType4KindE0ELNS_15FloatRoundStyleE2EaEENS1_15EpilogueDefaultEEEEEvvEEEEvNT_6ParamsE)
        /*0014*/ 	.word	0x00000000


	//----- nvinfo : EIATTR_MIN_STACK_SIZE
	.align		4
.L_17:
        /*0018*/ 	.byte	0x04, 0x12
        /*001a*/ 	.short	(.L_19 - .L_18)
	.align		4
.L_18:
        /*001c*/ 	.word	index@(_ZN7cutlass13device_kernelINS_4gemm6kernel13GemmUniversalIN4cute5tupleIJiiiiEEENS1_10collective13CollectiveMmaINS1_34MainloopSm90TmaGmmaWarpSpecializedILi2ENS5_IJNS4_1CILi1EEESB_SB_EEENS1_35KernelTmaWarpSpecializedCooperativeEEENS5_IJNSA_ILi128EEENSA_ILi256EEENSA_ILi64EEEEEEaNS5_IJlSB_lEEEaSJ_NS4_8TiledMMAINS4_8MMA_AtomIJNS4_4SM904GMMA27MMA_64x256x32_S32S8S8_SS_TNEEEENS4_6LayoutINS5_IJNSA_ILi2EEESB_SB_EEENS5_IJSB_NSA_ILi0EEEST_EEEEENS5_IJNS4_10UnderscoreESW_SW_EEEEENS4_13SM90_TMA_LOADENS4_14ComposedLayoutINS4_7SwizzleILi2ELi4ELi3EEENS4_18smem_ptr_flag_bitsILi8EEENSQ_INS5_IJNSA_ILi8EEESH_EEENS5_IJSH_SB_EEEEEEEvNS4_8identityESZ_S19_vS1A_EENS_8epilogue10collective6detail29Sm90TmaWarpSpecializedAdapterINS1D_15DefaultEpilogueIaSJ_SJ_NS1C_6thread17LinearCombinationIaLi1EiiLNS1H_9ScaleType4KindE0ELNS_15FloatRoundStyleE2EaEENS1_15EpilogueDefaultEEEEEvvEEEEvNT_6ParamsE)
        /*0020*/ 	.word	0x00000000
.L_19:


//--------------------- .nv.compat                --------------------------
	.section	.nv.compat,"",@"SHT_CUDA_COMPAT_INFO"
	.align	4
        /*0000*/ 	.byte	0x02, 0x09, 0x01, 0x00, 0x02, 0x02, 0x04, 0x00, 0x02, 0x05, 0x05, 0x00, 0x03, 0x07, 0x01, 0x01
        /*0010*/ 	.byte	0x02, 0x03, 0x01, 0x00, 0x02, 0x06, 0x01, 0x00, 0x04, 0x0b, 0x08, 0x00, 0x00, 0x00, 0x00, 0x00
        /*0020*/ 	.byte	0x00, 0x00, 0x00, 0x00


//--------------------- .nv.info._ZN7cutlass13device_kernelINS_4gemm6kernel13GemmUniversalIN4cute5tupleIJiiiiEEENS1_10collective13CollectiveMmaINS1_34MainloopSm90TmaGmmaWarpSpecializedILi2ENS5_IJNS4_1CILi1EEESB_SB_EEENS1_35KernelTmaWarpSpecializedCooperativeEEENS5_IJNSA_ILi128EEENSA_ILi256EEENSA_ILi64EEEEEEaNS5_IJlSB_lEEEaSJ_NS4_8TiledMMAINS4_8MMA_AtomIJNS4_4SM904GMMA27MMA_64x256x32_S32S8S8_SS_TNEEEENS4_6LayoutINS5_IJNSA_ILi2EEESB_SB_EEENS5_IJSB_NSA_ILi0EEEST_EEEEENS5_IJNS4_10UnderscoreESW_SW_EEEEENS4_13SM90_TMA_LOADENS4_14ComposedLayoutINS4_7SwizzleILi2ELi4ELi3EEENS4_18smem_ptr_flag_bitsILi8EEENSQ_INS5_IJNSA_ILi8EEESH_EEENS5_IJSH_SB_EEEEEEEvNS4_8identityESZ_S19_vS1A_EENS_8epilogue10collective6detail29Sm90TmaWarpSpecializedAdapterINS1D_15DefaultEpilogueIaSJ_SJ_NS1C_6thread17LinearCombinationIaLi1EiiLNS1H_9ScaleType4KindE0ELNS_15FloatRoundStyleE2EaEENS1_15EpilogueDefaultEEEEEvvEEEEvNT_6ParamsE --------------------------
	.section	.nv.info._ZN7cutlass13device_kernelINS_4gemm6kernel13GemmUniversalIN4cute5tupleIJiiiiEEENS1_10collective13CollectiveMmaINS1_34MainloopSm90TmaGmmaWarpSpecializedILi2ENS5_IJNS4_1CILi1EEESB_SB_EEENS1_35KernelTmaWarpSpecializedCooperativeEEENS5_IJNSA_ILi128EEENSA_ILi256EEENSA_ILi64EEEEEEaNS5_IJlSB_lEEEaSJ_NS4_8TiledMMAINS4_8MMA_AtomIJNS4_4SM904GMMA27MMA_64x256x32_S32S8S8_SS_TNEEEENS4_6LayoutINS5_IJNSA_ILi2EEESB_SB_EEENS5_IJSB_NSA_ILi0EEEST_EEEEENS5_IJNS4_10UnderscoreESW_SW_EEEEENS4_13SM90_TMA_LOADENS4_14ComposedLayoutINS4_7SwizzleILi2ELi4ELi3EEENS4_18smem_ptr_flag_bitsILi8EEENSQ_INS5_IJNSA_ILi8EEESH_EEENS5_IJSH_SB_EEEEEEEvNS4_8identityESZ_S19_vS1A_EENS_8epilogue10collective6detail29Sm90TmaWarpSpecializedAdapterINS1D_15DefaultEpilogueIaSJ_SJ_NS1C_6thread17LinearCombinationIaLi1EiiLNS1H_9ScaleType4KindE0ELNS_15FloatRoundStyleE2EaEENS1_15EpilogueDefaultEEEEEvvEEEEvNT_6ParamsE,"",@"SHT_CUDA_INFO"
	.sectionflags	@""
	.align	4


	//----- nvinfo : EIATTR_CUDA_API_VERSION
	.align		4
        /*0000*/ 	.byte	0x04, 0x37
        /*0002*/ 	.short	(.L_21 - .L_20)
.L_20:
        /*0004*/ 	.word	0x00000082


	//----- nvinfo : EIATTR_KPARAM_INFO
	.align		4
.L_21:
        /*0008*/ 	.byte	0x04, 0x17
        /*000a*/ 	.short	(.L_23 - .L_22)
.L_22:
        /*000c*/ 	.word	0x00000000
        /*0010*/ 	.short	0x0000
        /*0012*/ 	.short	0x0070
        /*0014*/ 	.byte	0x00, 0xf0, 0x01, 0x10


	//----- nvinfo : EIATTR_SPARSE_MMA_MASK
	.align		4
.L_23:
        /*0018*/ 	.byte	0x03, 0x50
        /*001a*/ 	.short	0x0000


	//----- nvinfo : EIATTR_MAXREG_COUNT
	.align		4
        /*001c*/ 	.byte	0x03, 0x1b
        /*001e*/ 	.short	0x00a8


	//----- nvinfo : EIATTR_NUM_BARRIERS
	.align		4
        /*0020*/ 	.byte	0x02, 0x4c
        /*0022*/ 	.byte	0x01
	.zero		1


	//----- nvinfo : EIATTR_EXTERNS
	.align		4
        /*0024*/ 	.byte	0x04, 0x0f
        /*0026*/ 	.short	(.L_25 - .L_24)


	//   ....[0]....
	.align		4
.L_24:
        /*0028*/ 	.word	index@(__assertfail)


	//----- nvinfo : EIATTR_MERCURY_ISA_VERSION
	.align		4
.L_25:
        /*002c*/ 	.byte	0x03, 0x5f
        /*002e*/ 	.short	0x0101


	//----- nvinfo : EIATTR_INT_WARP_WIDE_INSTR_OFFSETS
	.align		4
        /*0030*/ 	.byte	0x04, 0x31
        /*0032*/ 	.short	(.L_27 - .L_26)


	//   ....[0]....
.L_26:
        /*0034*/ 	.word	0x00000370


	//   ....[1]....
        /*0038*/ 	.word	0x000003a0


	//   ....[2]....
        /*003c*/ 	.word	0x00000480


	//----- nvinfo : EIATTR_COOP_GROUP_MASK_REGIDS
	.align		4
.L_27:
        /*0040*/ 	.byte	0x04, 0x29
        /*0042*/ 	.short	(.L_29 - .L_28)


	//   ....[0]....
.L_28:
        /*0044*/ 	.word	0xffffffff


	//   ....[1]....
        /*0048*/ 	.word	0xffffffff


	//   ....[2]....
        /*004c*/ 	.word	0xffffffff


	//   ....[3]....
        /*0050*/ 	.word	0xffffffff


	//   ....[4]....
        /*0054*/ 	.word	0xffffffff


	//----- nvinfo : EIATTR_COOP_GROUP_INSTR_OFFSETS
	.align		4
.L_29:
        /*0058*/ 	.byte	0x04, 0x28
        /*005a*/ 	.short	(.L_31 - .L_30)


	//   ....[0]....
.L_30:
        /*005c*/ 	.word	0x00000060


	//   ....[1]....
        /*0060*/ 	.word	0x00000070


	//   ....[2]....
        /*0064*/ 	.word	0x00000130


	//   ....[3]....
        /*0068*/ 	.word	0x00000280


	//   ....[4]....
        /*006c*/ 	.word	0x00000f30


	//----- nvinfo : EIATTR_REG_RECONFIG
	.align		4
.L_31:
        /*0070*/ 	.byte	0x01, 0x54
	.zero		2


	//----- nvinfo : EIATTR_SYSCALL_OFFSETS
	.align		4
        /*0074*/ 	.byte	0x04, 0x46
        /*0076*/ 	.short	(.L_33 - .L_32)


	//   ....[0]....
.L_32:
        /*0078*/ 	.word	0x000010f0


	//----- nvinfo : EIATTR_MBARRIER_INSTR_OFFSETS
	.align		4
.L_33:
        /*007c*/ 	.byte	0x04, 0x39
        /*007e*/ 	.short	(.L_35 - .L_34)


	//   ....[0]....
.L_34:
        /*0080*/ 	.word	0x00000230
        /*0084*/ 	.word	0x000000ff
        /*0088*/ 	.word	0x00000000
        /*008c*/ 	.short	0x0100
        /*008e*/ 	.byte	0x08
	.zero		1


	//   ....[1]....
        /*0090*/ 	.word	0x00000240
        /*0094*/ 	.word	0x000000ff
        /*0098*/ 	.word	0x00000010
        /*009c*/ 	.short	0x0100
        /*009e*/ 	.byte	0x08
	.zero		1


	//   ....[2]....
        /*00a0*/ 	.word	0x00000250
        /*00a4*/ 	.word	0x000000ff
        /*00a8*/ 	.word	0x00000008
        /*00ac*/ 	.short	0x0100
        /*00ae*/ 	.byte	0x08
	.zero		1


	//   ....[3]....
        /*00b0*/ 	.word	0x00000260
        /*00b4*/ 	.word	0x000000ff
        /*00b8*/ 	.word	0x00000018
        /*00bc*/ 	.short	0x0100
        /*00be*/ 	.byte	0x08
	.zero		1


	//   ....[4]....
        /*00c0*/ 	.word	0x000004f0
        /*00c4*/ 	.word	0x000000ff
        /*00c8*/ 	.word	0x00000030
        /*00cc*/ 	.short	0x0100
        /*00ce*/ 	.byte	0x06
	.zero		1


	//   ....[5]....
        /*00d0*/ 	.word	0x00000550
        /*00d4*/ 	.word	0x000000ff
        /*00d8*/ 	.word	0x00000038
        /*00dc*/ 	.short	0x0100
        /*00de*/ 	.byte	0x06
	.zero		1


	//   ....[6]....
        /*00e0*/ 	.word	0x000011c0
        /*00e4*/ 	.word	0x00000003
        /*00e8*/ 	.word	0x00000000
        /*00ec*/ 	.short	0x010a
        /*00ee*/ 	.byte	0x3f
	.zero		1


	//   ....[7]....
        /*00f0*/ 	.word	0x00001200
        /*00f4*/ 	.word	0x00000003
        /*00f8*/ 	.word	0x00000000
        /*00fc*/ 	.short	0x010a
        /*00fe*/ 	.byte	0x3f
	.zero		1


	//   ....[8]....
        /*0100*/ 	.word	0x000014d0
        /*0104*/ 	.word	0x00000005
        /*0108*/ 	.word	0x00000000
        /*010c*/ 	.short	0x010a
        /*010e*/ 	.byte	0x3f
	.zero		1


	//   ....[9]....
        /*0110*/ 	.word	0x00001510
        /*0114*/ 	.word	0x00000005
        /*0118*/ 	.word	0x00000000
        /*011c*/ 	.short	0x010a
        /*011e*/ 	.byte	0x3f
	.zero		1


	//   ....[10]....
        /*0120*/ 	.word	0x00001670
        /*0124*/ 	.word	0x00000004
        /*0128*/ 	.word	0x00000000
        /*012c*/ 	.short	0x0101
        /*012e*/ 	.byte	0x3f
	.zero		1


	//   ....[11]....
        /*0130*/ 	.word	0x00001830
        /*0134*/ 	.word	0x00000000
        /*0138*/ 	.word	0x00000000
        /*013c*/ 	.short	0x0101
        /*013e*/ 	.byte	0x3f
	.zero		1


	//   ....[12]....
        /*0140*/ 	.word	0x00008dd0
        /*0144*/ 	.word	0x0000000c
        /*0148*/ 	.word	0x00000010
        /*014c*/ 	.short	0x010a
        /*014e*/ 	.byte	0x3f
	.zero		1


	//   ....[13]....
        /*0150*/ 	.word	0x00009190
        /*0154*/ 	.word	0x00000005
        /*0158*/ 	.word	0x00000038
        /*015c*/ 	.short	0x0101
        /*015e*/ 	.byte	0x3f
	.zero		1


	//   ....[14]....
        /*0160*/ 	.word	0x00009890
        /*0164*/ 	.word	0x00000007
        /*0168*/ 	.word	0x00000000
        /*016c*/ 	.short	0x010a
        /*016e*/ 	.byte	0x3f
	.zero		1


	//   ....[15]....
        /*0170*/ 	.word	0x00009910
        /*0174*/ 	.word	0x00000005
        /*0178*/ 	.word	0x00000000
        /*017c*/ 	.short	0x010a
        /*017e*/ 	.byte	0x3f
	.zero		1


	//   ....[16]....
        /*0180*/ 	.word	0x00009970
        /*0184*/ 	.word	0x00000003
        /*0188*/ 	.word	0x00000000
        /*018c*/ 	.short	0x010a
        /*018e*/ 	.byte	0x3f
	.zero		1


	//   ....[17]....
        /*0190*/ 	.word	0x000099c0
        /*0194*/ 	.word	0x00000005
        /*0198*/ 	.word	0x00000000
        /*019c*/ 	.short	0x010a
        /*019e*/ 	.byte	0x3f
	.zero		1


	//   ....[18]....
        /*01a0*/ 	.word	0x00009a90
        /*01a4*/ 	.word	0x0000000c
        /*01a8*/ 	.word	0x00000010
        /*01ac*/ 	.short	0x010a
        /*01ae*/ 	.byte	0x3f
	.zero		1


	//   ....[19]....
        /*01b0*/ 	.word	0x00009b60
        /*01b4*/ 	.word	0x00000007
        /*01b8*/ 	.word	0x00000000
        /*01bc*/ 	.short	0x010a
        /*01be*/ 	.byte	0x3f
	.zero		1


	//----- nvinfo : EIATTR_NUM_MBARRIERS
	.align		4
.L_35:
        /*01c0*/ 	.byte	0x03, 0x38
        /*01c2*/ 	.short	0x0006


	//----- nvinfo : EIATTR_EXIT_INSTR_OFFSETS
	.align		4
        /*01c4*/ 	.byte	0x04, 0x1c
        /*01c6*/ 	.short	(.L_37 - .L_36)


	//   ....[0]....
.L_36:
        /*01c8*/ 	.word	0x000005a0


	//   ....[1]....
        /*01cc*/ 	.word	0x00000e70


	//   ....[2]....
        /*01d0*/ 	.word	0x00008440


	//   ....[3]....
        /*01d4*/ 	.word	0x00008a70


	//   ....[4]....
        /*01d8*/ 	.word	0x00009960


	//----- nvinfo : EIATTR_MAX_THREADS
	.align		4
.L_37:
        /*01dc*/ 	.byte	0x04, 0x05
        /*01de*/ 	.short	(.L_39 - .L_38)
.L_38:
        /*01e0*/ 	.word	0x00000180
        /*01e4*/ 	.word	0x00000001
        /*01e8*/ 	.word	0x00000001


	//----- nvinfo : EIATTR_CRS_STACK_SIZE
	.align		4
.L_39:
        /*01ec*/ 	.byte	0x04, 0x1e
        /*01ee*/ 	.short	(.L_41 - .L_40)
.L_40:
        /*01f0*/ 	.word	0x00000000


	//----- nvinfo : EIATTR_CBANK_PARAM_SIZE
	.align		4
.L_41:
        /*01f4*/ 	.byte	0x03, 0x19
        /*01f6*/ 	.short	0x0470


	//----- nvinfo : EIATTR_PARAM_CBANK
	.align		4
        /*01f8*/ 	.byte	0x04, 0x0a
        /*01fa*/ 	.short	(.L_43 - .L_42)
	.align		4
.L_42:
        /*01fc*/ 	.word	index@(.nv.constant0._ZN7cutlass13device_kernelINS_4gemm6kernel13GemmUniversalIN4cute5tupleIJiiiiEEENS1_10collective13CollectiveMmaINS1_34MainloopSm90TmaGmmaWarpSpecializedILi2ENS5_IJNS4_1CILi1EEESB_SB_EEENS1_35KernelTmaWarpSpecializedCooperativeEEENS5_IJNSA_ILi128EEENSA_ILi256EEENSA_ILi64EEEEEEaNS5_IJlSB_lEEEaSJ_NS4_8TiledMMAINS4_8MMA_AtomIJNS4_4SM904GMMA27MMA_64x256x32_S32S8S8_SS_TNEEEENS4_6LayoutINS5_IJNSA_ILi2EEESB_SB_EEENS5_IJSB_NSA_ILi0EEEST_EEEEENS5_IJNS4_10UnderscoreESW_SW_EEEEENS4_13SM90_TMA_LOADENS4_14ComposedLayoutINS4_7SwizzleILi2ELi4ELi3EEENS4_18smem_ptr_flag_bitsILi8EEENSQ_INS5_IJNSA_ILi8EEESH_EEENS5_IJSH_SB_EEEEEEEvNS4_8identityESZ_S19_vS1A_EENS_8epilogue10collective6detail29Sm90TmaWarpSpecializedAdapterINS1D_15DefaultEpilogueIaSJ_SJ_NS1C_6thread17LinearCombinationIaLi1EiiLNS1H_9ScaleType4KindE0ELNS_15FloatRoundStyleE2EaEENS1_15EpilogueDefaultEEEEEvvEEEEvNT_6ParamsE)
        /*0200*/ 	.short	0x0210
        /*0202*/ 	.short	0x0470


	//----- nvinfo : EIATTR_SW_WAR
	.align		4
.L_43:
        /*0204*/ 	.byte	0x04, 0x36
        /*0206*/ 	.short	(.L_45 - .L_44)
.L_44:
        /*0208*/ 	.word	0x00000008
.L_45:


//--------------------- .nv.callgraph             --------------------------
	.section	.nv.callgraph,"",@"SHT_CUDA_CALLGRAPH"
	.align	4
	.sectionentsize	8
	.align		4
        /*0000*/ 	.word	0x00000000
	.align		4
        /*0004*/ 	.word	0xffffffff
	.align		4
        /*0008*/ 	.word	index@(_ZN7cutlass13device_kernelINS_4gemm6kernel13GemmUniversalIN4cute5tupleIJiiiiEEENS1_10collective13CollectiveMmaINS1_34MainloopSm90TmaGmmaWarpSpecializedILi2ENS5_IJNS4_1CILi1EEESB_SB_EEENS1_35KernelTmaWarpSpecializedCooperativeEEENS5_IJNSA_ILi128EEENSA_ILi256EEENSA_ILi64EEEEEEaNS5_IJlSB_lEEEaSJ_NS4_8TiledMMAINS4_8MMA_AtomIJNS4_4SM904GMMA27MMA_64x256x32_S32S8S8_SS_TNEEEENS4_6LayoutINS5_IJNSA_ILi2EEESB_SB_EEENS5_IJSB_NSA_ILi0EEEST_EEEEENS5_IJNS4_10UnderscoreESW_SW_EEEEENS4_13SM90_TMA_LOADENS4_14ComposedLayoutINS4_7SwizzleILi2ELi4ELi3EEENS4_18smem_ptr_flag_bitsILi8EEENSQ_INS5_IJNSA_ILi8EEESH_EEENS5_IJSH_SB_EEEEEEEvNS4_8identityESZ_S19_vS1A_EENS_8epilogue10collective6detail29Sm90TmaWarpSpecializedAdapterINS1D_15DefaultEpilogueIaSJ_SJ_NS1C_6thread17LinearCombinationIaLi1EiiLNS1H_9ScaleType4KindE0ELNS_15FloatRoundStyleE2EaEENS1_15EpilogueDefaultEEEEEvvEEEEvNT_6ParamsE)
	.align		4
        /*000c*/ 	.word	index@(__assertfail)
	.align		4
        /*0010*/ 	.word	0x00000000
	.align		4
        /*0014*/ 	.word	0xfffffffe
	.align		4
        /*0018*/ 	.word	0x00000000
	.align		4
        /*001c*/ 	.word	0xfffffffd
	.align		4
        /*0020*/ 	.word	0x00000000
	.align		4
        /*0024*/ 	.word	0xfffffffc


//--------------------- .nv.constant4             --------------------------
	.section	.nv.constant4,"a",@progbits
	.align	8
	.align		8
.nv.constant4:
        /*0000*/ 	.dword	__assertfail
	.align		8
        /*0008*/ 	.dword	__unnamed_1
	.align		8
        /*0010*/ 	.dword	_ZN40_INTERNAL_ec580725_4_k_cu_0f1b0756_214144cuda3std3__45__cpo5beginE
	.align		8
        /*0018*/ 	.dword	_ZN40_INTERNAL_ec580725_4_k_cu_0f1b0756_214144cuda3std3__45__cpo3endE
	.align		8
        /*0020*/ 	.dword	_ZN40_INTERNAL_ec580725_4_k_cu_0f1b0756_214144cuda3std3__45__cpo6cbeginE
	.align		8
        /*0028*/ 	.dword	_ZN40_INTERNAL_ec580725_4_k_cu_0f1b0756_214144cuda3std3__45__cpo4cendE
	.align		8
        /*0030*/ 	.dword	_ZN40_INTERNAL_ec580725_4_k_cu_0f1b0756_214144cuda3std3__442_GLOBAL__N__ec580725_4_k_cu_0f1b0756_214146ignoreE
	.align		8
        /*0038*/ 	.dword	_ZN40_INTERNAL_ec580725_4_k_cu_0f1b0756_214144cuda3std3__419piecewise_constructE
	.align		8
        /*0040*/ 	.dword	_ZN40_INTERNAL_ec580725_4_k_cu_0f1b0756_214144cuda3std3__48in_placeE
	.align		8
        /*0048*/ 	.dword	_ZN40_INTERNAL_ec580725_4_k_cu_0f1b0756_214144cuda3std6ranges3__45__cpo4swapE
	.align		8
        /*0050*/ 	.dword	_ZN40_INTERNAL_ec580725_4_k_cu_0f1b0756_214144cuda3std6ranges3__45__cpo9iter_moveE
	.align		8
        /*0058*/ 	.dword	_ZN40_INTERNAL_ec580725_4_k_cu_0f1b0756_214144cute7productE
	.align		8
        /*0060*/ 	.dword	_ZN40_INTERNAL_ec580725_4_k_cu_0f1b0756_214144cute1_E
	.align		8
        /*0068*/ 	.dword	$str$22
	.align		8
        /*0070*/ 	.dword	$str$23


//--------------------- .text._ZN7cutlass13device_kernelINS_4gemm6kernel13GemmUniversalIN4cute5tupleIJiiiiEEENS1_10collective13CollectiveMmaINS1_34MainloopSm90TmaGmmaWarpSpecializedILi2ENS5_IJNS4_1CILi1EEESB_SB_EEENS1_35KernelTmaWarpSpecializedCooperativeEEENS5_IJNSA_ILi128EEENSA_ILi256EEENSA_ILi64EEEEEEaNS5_IJlSB_lEEEaSJ_NS4_8TiledMMAINS4_8MMA_AtomIJNS4_4SM904GMMA27MMA_64x256x32_S32S8S8_SS_TNEEEENS4_6LayoutINS5_IJNSA_ILi2EEESB_SB_EEENS5_IJSB_NSA_ILi0EEEST_EEEEENS5_IJNS4_10UnderscoreESW_SW_EEEEENS4_13SM90_TMA_LOADENS4_14ComposedLayoutINS4_7SwizzleILi2ELi4ELi3EEENS4_18smem_ptr_flag_bitsILi8EEENSQ_INS5_IJNSA_ILi8EEESH_EEENS5_IJSH_SB_EEEEEEEvNS4_8identityESZ_S19_vS1A_EENS_8epilogue10collective6detail29Sm90TmaWarpSpecializedAdapterINS1D_15DefaultEpilogueIaSJ_SJ_NS1C_6thread17LinearCombinationIaLi1EiiLNS1H_9ScaleType4KindE0ELNS_15FloatRoundStyleE2EaEENS1_15EpilogueDefaultEEEEEvvEEEEvNT_6ParamsE --------------------------
	.section	.text._ZN7cutlass13device_kernelINS_4gemm6kernel13GemmUniversalIN4cute5tupleIJiiiiEEENS1_10collective13CollectiveMmaINS1_34MainloopSm90TmaGmmaWarpSpecializedILi2ENS5_IJNS4_1CILi1EEESB_SB_EEENS1_35KernelTmaWarpSpecializedCooperativeEEENS5_IJNSA_ILi128EEENSA_ILi256EEENSA_ILi64EEEEEEaNS5_IJlSB_lEEEaSJ_NS4_8TiledMMAINS4_8MMA_AtomIJNS4_4SM904GMMA27MMA_64x256x32_S32S8S8_SS_TNEEEENS4_6LayoutINS5_IJNSA_ILi2EEESB_SB_EEENS5_IJSB_NSA_ILi0EEEST_EEEEENS5_IJNS4_10UnderscoreESW_SW_EEEEENS4_13SM90_TMA_LOADENS4_14ComposedLayoutINS4_7SwizzleILi2ELi4ELi3EEENS4_18smem_ptr_flag_bitsILi8EEENSQ_INS5_IJNSA_ILi8EEESH_EEENS5_IJSH_SB_EEEEEEEvNS4_8identityESZ_S19_vS1A_EENS_8epilogue10collective6detail29Sm90TmaWarpSpecializedAdapterINS1D_15DefaultEpilogueIaSJ_SJ_NS1C_6thread17LinearCombinationIaLi1EiiLNS1H_9ScaleType4KindE0ELNS_15FloatRoundStyleE2EaEENS1_15EpilogueDefaultEEEEEvvEEEEvNT_6ParamsE,"ax",@progbits
	.align	128
.text._ZN7cutlass13device_kernelINS_4gemm6kernel13GemmUniversalIN4cute5tupleIJiiiiEEENS1_10collective13CollectiveMmaINS1_34MainloopSm90TmaGmmaWarpSpecializedILi2ENS5_IJNS4_1CILi1EEESB_SB_EEENS1_35KernelTmaWarpSpecializedCooperativeEEENS5_IJNSA_ILi128EEENSA_ILi256EEENSA_ILi64EEEEEEaNS5_IJlSB_lEEEaSJ_NS4_8TiledMMAINS4_8MMA_AtomIJNS4_4SM904GMMA27MMA_64x256x32_S32S8S8_SS_TNEEEENS4_6LayoutINS5_IJNSA_ILi2EEESB_SB_EEENS5_IJSB_NSA_ILi0EEEST_EEEEENS5_IJNS4_10UnderscoreESW_SW_EEEEENS4_13SM90_TMA_LOADENS4_14ComposedLayoutINS4_7SwizzleILi2ELi4ELi3EEENS4_18smem_ptr_flag_bitsILi8EEENSQ_INS5_IJNSA_ILi8EEESH_EEENS5_IJSH_SB_EEEEEEEvNS4_8identityESZ_S19_vS1A_EENS_8epilogue10collective6detail29Sm90TmaWarpSpecializedAdapterINS1D_15DefaultEpilogueIaSJ_SJ_NS1C_6thread17LinearCombinationIaLi1EiiLNS1H_9ScaleType4KindE0ELNS_15FloatRoundStyleE2EaEENS1_15EpilogueDefaultEEEEEvvEEEEvNT_6ParamsE:
        .type           _ZN7cutlass13device_kernelINS_4gemm6kernel13GemmUniversalIN4cute5tupleIJiiiiEEENS1_10collective13CollectiveMmaINS1_34MainloopSm90TmaGmmaWarpSpecializedILi2ENS5_IJNS4_1CILi1EEESB_SB_EEENS1_35KernelTmaWarpSpecializedCooperativeEEENS5_IJNSA_ILi128EEENSA_ILi256EEENSA_ILi64EEEEEEaNS5_IJlSB_lEEEaSJ_NS4_8TiledMMAINS4_8MMA_AtomIJNS4_4SM904GMMA27MMA_64x256x32_S32S8S8_SS_TNEEEENS4_6LayoutINS5_IJNSA_ILi2EEESB_SB_EEENS5_IJSB_NSA_ILi0EEEST_EEEEENS5_IJNS4_10UnderscoreESW_SW_EEEEENS4_13SM90_TMA_LOADENS4_14ComposedLayoutINS4_7SwizzleILi2ELi4ELi3EEENS4_18smem_ptr_flag_bitsILi8EEENSQ_INS5_IJNSA_ILi8EEESH_EEENS5_IJSH_SB_EEEEEEEvNS4_8identityESZ_S19_vS1A_EENS_8epilogue10collective6detail29Sm90TmaWarpSpecializedAdapterINS1D_15DefaultEpilogueIaSJ_SJ_NS1C_6thread17LinearCombinationIaLi1EiiLNS1H_9ScaleType4KindE0ELNS_15FloatRoundStyleE2EaEENS1_15EpilogueDefaultEEEEEvvEEEEvNT_6ParamsE,@function
        .size           _ZN7cutlass13device_kernelINS_4gemm6kernel13GemmUniversalIN4cute5tupleIJiiiiEEENS1_10collective13CollectiveMmaINS1_34MainloopSm90TmaGmmaWarpSpecializedILi2ENS5_IJNS4_1CILi1EEESB_SB_EEENS1_35KernelTmaWarpSpecializedCooperativeEEENS5_IJNSA_ILi128EEENSA_ILi256EEENSA_ILi64EEEEEEaNS5_IJlSB_lEEEaSJ_NS4_8TiledMMAINS4_8MMA_AtomIJNS4_4SM904GMMA27MMA_64x256x32_S32S8S8_SS_TNEEEENS4_6LayoutINS5_IJNSA_ILi2EEESB_SB_EEENS5_IJSB_NSA_ILi0EEEST_EEEEENS5_IJNS4_10UnderscoreESW_SW_EEEEENS4_13SM90_TMA_LOADENS4_14ComposedLayoutINS4_7SwizzleILi2ELi4ELi3EEENS4_18smem_ptr_flag_bitsILi8EEENSQ_INS5_IJNSA_ILi8EEESH_EEENS5_IJSH_SB_EEEEEEEvNS4_8identityESZ_S19_vS1A_EENS_8epilogue10collective6detail29Sm90TmaWarpSpecializedAdapterINS1D_15DefaultEpilogueIaSJ_SJ_NS1C_6thread17LinearCombinationIaLi1EiiLNS1H_9ScaleType4KindE0ELNS_15FloatRoundStyleE2EaEENS1_15EpilogueDefaultEEEEEvvEEEEvNT_6ParamsE,(.L_x_322 - _ZN7cutlass13device_kernelINS_4gemm6kernel13GemmUniversalIN4cute5tupleIJiiiiEEENS1_10collective13CollectiveMmaINS1_34MainloopSm90TmaGmmaWarpSpecializedILi2ENS5_IJNS4_1CILi1EEESB_SB_EEENS1_35KernelTmaWarpSpecializedCooperativeEEENS5_IJNSA_ILi128EEENSA_ILi256EEENSA_ILi64EEEEEEaNS5_IJlSB_lEEEaSJ_NS4_8TiledMMAINS4_8MMA_AtomIJNS4_4SM904GMMA27MMA_64x256x32_S32S8S8_SS_TNEEEENS4_6LayoutINS5_IJNSA_ILi2EEESB_SB_EEENS5_IJSB_NSA_ILi0EEEST_EEEEENS5_IJNS4_10UnderscoreESW_SW_EEEEENS4_13SM90_TMA_LOADENS4_14ComposedLayoutINS4_7SwizzleILi2ELi4ELi3EEENS4_18smem_ptr_flag_bitsILi8EEENSQ_INS5_IJNSA_ILi8EEESH_EEENS5_IJSH_SB_EEEEEEEvNS4_8identityESZ_S19_vS1A_EENS_8epilogue10collective6detail29Sm90TmaWarpSpecializedAdapterINS1D_15DefaultEpilogueIaSJ_SJ_NS1C_6thread17LinearCombinationIaLi1EiiLNS1H_9ScaleType4KindE0ELNS_15FloatRoundStyleE2EaEENS1_15EpilogueDefaultEEEEEvvEEEEvNT_6ParamsE)
        .other          _ZN7cutlass13device_kernelINS_4gemm6kernel13GemmUniversalIN4cute5tupleIJiiiiEEENS1_10collective13CollectiveMmaINS1_34MainloopSm90TmaGmmaWarpSpecializedILi2ENS5_IJNS4_1CILi1EEESB_SB_EEENS1_35KernelTmaWarpSpecializedCooperativeEEENS5_IJNSA_ILi128EEENSA_ILi256EEENSA_ILi64EEEEEEaNS5_IJlSB_lEEEaSJ_NS4_8TiledMMAINS4_8MMA_AtomIJNS4_4SM904GMMA27MMA_64x256x32_S32S8S8_SS_TNEEEENS4_6LayoutINS5_IJNSA_ILi2EEESB_SB_EEENS5_IJSB_NSA_ILi0EEEST_EEEEENS5_IJNS4_10UnderscoreESW_SW_EEEEENS4_13SM90_TMA_LOADENS4_14ComposedLayoutINS4_7SwizzleILi2ELi4ELi3EEENS4_18smem_ptr_flag_bitsILi8EEENSQ_INS5_IJNSA_ILi8EEESH_EEENS5_IJSH_SB_EEEEEEEvNS4_8identityESZ_S19_vS1A_EENS_8epilogue10collective6detail29Sm90TmaWarpSpecializedAdapterINS1D_15DefaultEpilogueIaSJ_SJ_NS1C_6thread17LinearCombinationIaLi1EiiLNS1H_9ScaleType4KindE0ELNS_15FloatRoundStyleE2EaEENS1_15EpilogueDefaultEEEEEvvEEEEvNT_6ParamsE,@"STO_CUDA_ENTRY STV_DEFAULT"
_ZN7cutlass13device_kernelINS_4gemm6kernel13GemmUniversalIN4cute5tupleIJiiiiEEENS1_10collective13CollectiveMmaINS1_34MainloopSm90TmaGmmaWarpSpecializedILi2ENS5_IJNS4_1CILi1EEESB_SB_EEENS1_35KernelTmaWarpSpecializedCooperativeEEENS5_IJNSA_ILi128EEENSA_ILi256EEENSA_ILi64EEEEEEaNS5_IJlSB_lEEEaSJ_NS4_8TiledMMAINS4_8MMA_AtomIJNS4_4SM904GMMA27MMA_64x256x32_S32S8S8_SS_TNEEEENS4_6LayoutINS5_IJNSA_ILi2EEESB_SB_EEENS5_IJSB_NSA_ILi0EEEST_EEEEENS5_IJNS4_10UnderscoreESW_SW_EEEEENS4_13SM90_TMA_LOADENS4_14ComposedLayoutINS4_7SwizzleILi2ELi4ELi3EEENS4_18smem_ptr_flag_bitsILi8EEENSQ_INS5_IJNSA_ILi8EEESH_EEENS5_IJSH_SB_EEEEEEEvNS4_8identityESZ_S19_vS1A_EENS_8epilogue10collective6detail29Sm90TmaWarpSpecializedAdapterINS1D_15DefaultEpilogueIaSJ_SJ_NS1C_6thread17LinearCombinationIaLi1EiiLNS1H_9ScaleType4KindE0ELNS_15FloatRoundStyleE2EaEENS1_15EpilogueDefaultEEEEEvvEEEEvNT_6ParamsE:
[----:B------:R-:W0:Y:S01]  /*0000*/  LDC R1, c[0x0][0x28] ;  /* 0x00000a00ff017b82 */ /* 0x000e220000000800 */
[----:B------:R-:W1:Y:S01]  /*0010*/  S2R R18, SR_TID.X ;  /* 0x0000000000127919 */ /* 0x000e620000002100 */
[----:B------:R-:W-:Y:S01]  /*0020*/  ELECT P0, URZ, PT ;  /* 0x00000000003f782f */ /* 0x000fe20003800000 */
[----:B------:R-:W-:Y:S01]  /*0030*/  BSSY B0, `(.L_x_0) ;  /* 0x000000f000007945 */ /* 0x000fe20003800000 */
[--C-:B-1----:R-:W-:Y:S02]  /*0040*/  SHF.R.U32.HI R0, RZ, 0x5, R18.reuse ;  /* 0x00000005ff007819 */ /* 0x102fe40000011612 */
[----:B------:R-:W-:-:S03]  /*0050*/  SHF.R.U32.HI R2, RZ, 0x7, R18 ;  /* 0x00000007ff027819 */ /* 0x000fc60000011612 */
[----:B------:R-:W1:Y:S04]  /*0060*/  SHFL.IDX PT, R5, R0, RZ, 0x1f ;  /* 0x00001fff00057589 */ /* 0x000e6800000e0000 */
[----:B------:R2:W3:Y:S01]  /*0070*/  SHFL.IDX PT, R8, R2, RZ, 0x1f ;  /* 0x00001fff02087589 */ /* 0x0004e200000e0000 */
[----:B-1----:R-:W-:-:S13]  /*0080*/  ISETP.NE.OR P0, PT, R5, RZ, !P0 ;  /* 0x000000ff0500720c */ /* 0x002fda0004705670 */
[----:B0-23--:R-:W-:Y:S05]  /*0090*/  @P0 BRA `(.L_x_1) ;  /* 0x0000000000200947 */ /* 0x00dfea0003800000 */
[----:B------:R-:W-:Y:S02]  /*00a0*/  ULDC.64 UR4, c[0x0][0x198] ;  /* 0x0000660000047ab9 */ /* 0x000fe40000000a00 */
[----:B------:R-:W-:Y:S02]  /*00b0*/  UIADD3 UR6, UP0, UR4, 0xf0, URZ ;  /* 0x000000f004067890 */ /* 0x000fe4000ff1e03f */
[----:B------:R-:W-:Y:S02]  /*00c0*/  UIADD3 UR4, UP1, UR4, 0x1f0, URZ ;  /* 0x000001f004047890 */ /* 0x000fe4000ff3e03f */
[----:B------:R-:W-:Y:S02]  /*00d0*/  UIADD3.X UR7, URZ, UR5, URZ, UP0, !UPT ;  /* 0x000000053f077290 */ /* 0x000fe400087fe43f */
[----:B------:R-:W-:-:S07]  /*00e0*/  UIADD3.X UR5, URZ, UR5, URZ, UP1, !UPT ;  /* 0x000000053f057290 */ /* 0x000fce0008ffe43f */
[----:B------:R0:W-:Y:S02]  /*00f0*/  UTMACCTL.PF [UR6] ;  /* 0x00000000060079b9 */ /* 0x0001e40008040000 */
[----:B------:R0:W-:Y:S02]  /*0100*/  UTMACCTL.PF [UR4] ;  /* 0x00000000040079b9 */ /* 0x0001e40008040000 */
[----:B0-----:R-:W-:Y:S01]  /*0110*/  NOP ;  /* 0x0000000000007918 */ /* 0x001fe20000000000 */
.L_x_1:
[----:B------:R-:W-:Y:S05]  /*0120*/  BSYNC B0 ;  /* 0x0000000000007941 */ /* 0x000fea0003800000 */
.L_x_0:
[----:B------:R-:W0:Y:S02]  /*0130*/  SHFL.IDX PT, R2, R0, RZ, 0x1f ;  /* 0x00001fff00027589 */ /* 0x000e2400000e0000 */
[----:B0-----:R-:W-:-:S13]  /*0140*/  ISETP.NE.AND P0, PT, R2, RZ, PT ;  /* 0x000000ff0200720c */ /* 0x001fda0003f05270 */
[----:B------:R-:W-:Y:S05]  /*0150*/  @P0 BRA `(.L_x_2) ;  /* 0x0000000000480947 */ /* 0x000fea0003800000 */
[----:B------:R-:W0:Y:S01]  /*0160*/  S2UR UR8, SR_CgaCtaId ;  /* 0x00000000000879c3 */ /* 0x000e220000008800 */
[----:B------:R-:W-:Y:S01]  /*0170*/  UMOV UR4, 0x400 ;  /* 0x0000040000047882 */ /* 0x000fe20000000000 */
[----:B------:R-:W-:Y:S01]  /*0180*/  UMOV UR5, 0x1 ;  /* 0x0000000100057882 */ /* 0x000fe20000000000 */
[----:B------:R-:W-:Y:S01]  /*0190*/  UMOV UR6, 0x100 ;  /* 0x0000010000067882 */ /* 0x000fe20000000000 */
[----:B------:R-:W-:Y:S01]  /*01a0*/  ELECT P0, URZ, PT ;  /* 0x00000000003f782f */ /* 0x000fe20003800000 */
[----:B------:R-:W-:-:S04]  /*01b0*/  UIADD3 UR6, -UR6, 0x100000, URZ ;  /* 0x0010000006067890 */ /* 0x000fc8000fffe13f */
[----:B------:R-:W-:Y:S02]  /*01c0*/  USHF.L.U32 UR7, UR6, 0xb, URZ ;  /* 0x0000000b06077899 */ /* 0x000fe4000800063f */
[----:B------:R-:W-:Y:S02]  /*01d0*/  USHF.L.U32 UR6, UR6, 0x1, URZ ;  /* 0x0000000106067899 */ /* 0x000fe4000800063f */
[----:B0-----:R-:W-:Y:S02]  /*01e0*/  ULEA UR8, UR8, UR4, 0x18 ;  /* 0x0000000408087291 */ /* 0x001fe4000f8ec03f */
[----:B------:R-:W-:-:S04]  /*01f0*/  UIADD3 UR4, -UR5, 0x100000, URZ ;  /* 0x0010000005047890 */ /* 0x000fc8000fffe13f */
[----:B------:R-:W-:Y:S02]  /*0200*/  USHF.L.U32 UR5, UR4, 0xb, URZ ;  /* 0x0000000b04057899 */ /* 0x000fe4000800063f */
[----:B------:R-:W-:Y:S01]  /*0210*/  USHF.L.U32 UR4, UR4, 0x1, URZ ;  /* 0x0000000104047899 */ /* 0x000fe2000800063f */
[----:B------:R-:W0:Y:S11]  /*0220*/  FENCE.VIEW.ASYNC.S ;  /* 0x00000000000073c6 */ /* 0x000e360000000000 */
[----:B0-----:R0:W1:Y:S01]  /*0230*/  SYNCS.EXCH.64 URZ, [UR8], UR4 ;  /* 0x00000004083f75b2 */ /* 0x0010620008000100 */
[----:B------:R0:W2:Y:S01]  /*0240*/  SYNCS.EXCH.64 URZ, [UR8+0x10], UR6 ;  /* 0x00001006083f75b2 */ /* 0x0000a20008000100 */
[----:B------:R0:W3:Y:S01]  /*0250*/  SYNCS.EXCH.64 URZ, [UR8+0x8], UR4 ;  /* 0x00000804083f75b2 */ /* 0x0000e20008000100 */
[----:B------:R0:W4:Y:S01]  /*0260*/  SYNCS.EXCH.64 URZ, [UR8+0x18], UR6 ;  /* 0x00001806083f75b2 */ /* 0x0001220008000100 */
[----:B------:R-:W-:Y:S01]  /*0270*/  NOP ;  /* 0x0000000000007918 */ /* 0x000fe20000000000 */
.L_x_2:
[----:B------:R-:W5:Y:S01]  /*0280*/  SHFL.IDX PT, R0, R0, RZ, 0x1f ;  /* 0x00001fff00007589 */ /* 0x000f6200000e0000 */
[----:B------:R-:W-:Y:S01]  /*0290*/  ELECT P0, URZ, PT ;  /* 0x00000000003f782f */ /* 0x000fe20003800000 */
[----:B------:R-:W1:Y:S01]  /*02a0*/  LDC R2, c[0x0][0x65c] ;  /* 0x00019700ff027b82 */ /* 0x000e620000000800 */
[----:B------:R-:W-:Y:S01]  /*02b0*/  SHF.R.S32.HI R6, RZ, 0x1f, R5 ;  /* 0x0000001fff067819 */ /* 0x000fe20000011405 */
[----:B------:R-:W2:Y:S01]  /*02c0*/  S2R R3, SR_CTAID.Y ;  /* 0x0000000000037919 */ /* 0x000ea20000002600 */
[----:B0-----:R-:W-:Y:S01]  /*02d0*/  UMOV UR4, 0x20 ;  /* 0x0000002000047882 */ /* 0x001fe20000000000 */
[----:B------:R-:W-:Y:S01]  /*02e0*/  ISETP.NE.AND P2, PT, R8, RZ, PT ;  /* 0x000000ff0800720c */ /* 0x000fe20003f45270 */
[----:B------:R-:W-:Y:S01]  /*02f0*/  NOP ;  /* 0x0000000000007918 */ /* 0x000fe20000000000 */
[----:B------:R-:W0:Y:S01]  /*0300*/  S2R R4, SR_CTAID.X ;  /* 0x0000000000047919 */ /* 0x000e220000002500 */
[----:B------:R-:W-:Y:S01]  /*0310*/  LEA.HI R6, R6, R5, RZ, 0x2 ;  /* 0x0000000506067211 */ /* 0x000fe200078f10ff */
[----:B------:R-:W-:Y:S01]  /*0320*/  NOP ;  /* 0x0000000000007918 */ /* 0x000fe20000000000 */
[----:B-----5:R-:W-:-:S02]  /*0330*/  ISETP.NE.OR P0, PT, R0, RZ, !P0 ;  /* 0x000000ff0000720c */ /* 0x020fc40004705670 */
[----:B-1----:R-:W-:-:S04]  /*0340*/  ISETP.NE.AND P3, PT, R2, 0x1, PT ;  /* 0x000000010200780c */ /* 0x002fc80003f65270 */
[----:B------:R-:W-:Y:S02]  /*0350*/  P2R R0, PR, RZ, 0x8 ;  /* 0x00000008ff007803 */ /* 0x000fe40000000000 */
[----:B------:R-:W-:-:S05]  /*0360*/  LOP3.LUT R0, R6, 0xfffffffc, RZ, 0xc0, !PT ;  /* 0xfffffffc06007812 */ /* 0x000fca00078ec0ff */
[----:B------:R-:W-:Y:S01]  /*0370*/  VOTEU.ALL UP0, P0 ;  /* 0x00000000003f7886 */ /* 0x000fe20000000000 */
[----:B------:R-:W-:Y:S01]  /*0380*/  IMAD.IADD R0, R5, 0x1, -R0 ;  /* 0x0000000105007824 */ /* 0x000fe200078e0a00 */
[----:B------:R-:W0:Y:S01]  /*0390*/  @P3 LDC R17, c[0x0][0x10] ;  /* 0x00000400ff113b82 */ /* 0x000e220000000800 */
[----:B------:R-:W-:Y:S01]  /*03a0*/  VOTEU.ALL UP1, P0 ;  /* 0x00000000003f7886 */ /* 0x000fe20000020000 */
[----:B--2---:R-:W-:Y:S01]  /*03b0*/  @P3 IMAD.MOV.U32 R6, RZ, RZ, R3 ;  /* 0x000000ffff063224 */ /* 0x004fe200078e0003 */
[----:B------:R-:W-:Y:S01]  /*03c0*/  @!UP0 UMOV UR6, 0x400 ;  /* 0x0000040000068882 */ /* 0x000fe20000000000 */
[----:B------:R-:W-:-:S04]  /*03d0*/  @!UP0 UIADD3 UR4, -UR4, 0x100000, URZ ;  /* 0x0010000004048890 */ /* 0x000fc8000fffe13f */
[----:B------:R-:W-:Y:S02]  /*03e0*/  @!UP0 USHF.L.U32 UR5, UR4, 0xb, URZ ;  /* 0x0000000b04058899 */ /* 0x000fe4000800063f */
[----:B------:R-:W-:Y:S01]  /*03f0*/  @!UP0 USHF.L.U32 UR4, UR4, 0x1, URZ ;  /* 0x0000000104048899 */ /* 0x000fe2000800063f */
[----:B------:R-:W-:Y:S02]  /*0400*/  @P3 IMAD.MOV.U32 R7, RZ, RZ, RZ ;  /* 0x000000ffff073224 */ /* 0x000fe400078e00ff */
[----:B------:R-:W-:Y:S01]  /*0410*/  IMAD.MOV.U32 R5, RZ, RZ, RZ ;  /* 0x000000ffff057224 */ /* 0x000fe200078e00ff */
[----:B------:R-:W1:Y:S01]  /*0420*/  @!UP0 S2UR UR7, SR_CgaCtaId ;  /* 0x00000000000789c3 */ /* 0x000e620000008800 */
[----:B------:R-:W-:-:S07]  /*0430*/  @P3 IMAD.MOV.U32 R11, RZ, RZ, RZ ;  /* 0x000000ffff0b3224 */ /* 0x000fce00078e00ff */
[----:B------:R-:W2:Y:S01]  /*0440*/  @!P3 LDC R9, c[0x0][0xc] ;  /* 0x00000300ff09bb82 */ /* 0x000ea20000000800 */
[----:B0-----:R-:W-:-:S04]  /*0450*/  @P3 IMAD.WIDE.U32 R16, R4, R17, R6 ;  /* 0x0000001104103225 */ /* 0x001fc800078e0006 */
[----:B------:R-:W-:Y:S01]  /*0460*/  @P3 IMAD.IADD R17, R17, 0x1, R11 ;  /* 0x0000000111113824 */ /* 0x000fe200078e020b */
[----:B-1----:R-:W-:Y:S01]  /*0470*/  @!UP0 ULEA UR6, UR7, UR6, 0x18 ;  /* 0x0000000607068291 */ /* 0x002fe2000f8ec03f */
[----:B------:R-:W-:Y:S01]  /*0480*/  VOTEU.ALL UP0, P0 ;  /* 0x00000000003f7886 */ /* 0x000fe20000000000 */
[----:B------:R-:W-:-:S04]  /*0490*/  ISETP.NE.AND P0, PT, R0, 0x3, PT ;  /* 0x000000030000780c */ /* 0x000fc80003f05270 */
[----:B------:R-:W-:Y:S01]  /*04a0*/  ISETP.EQ.OR P0, PT, R0, RZ, !P0 ;  /* 0x000000ff0000720c */ /* 0x000fe20004702670 */
[----:B--2---:R-:W-:-:S03]  /*04b0*/  @!P3 IMAD.WIDE.U32 R6, R9, R3, R4 ;  /* 0x000000030906b225 */ /* 0x004fc600078e0004 */
[C---:B------:R-:W-:Y:S01]  /*04c0*/  ISETP.EQ.AND P0, PT, R8.reuse, RZ, P0 ;  /* 0x000000ff0800720c */ /* 0x040fe20000702270 */
[----:B------:R-:W-:Y:S01]  /*04d0*/  VIADD R8, R8, 0xffffffff ;  /* 0xffffffff08087836 */ /* 0x000fe20000000000 */
[----:B------:R-:W0:Y:S02]  /*04e0*/  FENCE.VIEW.ASYNC.S ;  /* 0x00000000000073c6 */ /* 0x000e240000000000 */
[----:B0-----:R0:W3:Y:S01]  /*04f0*/  @!UP0 SYNCS.EXCH.64 URZ, [UR6+0x30], UR4 ;  /* 0x00003004063f85b2 */ /* 0x0010e20008000100 */
[----:B------:R-:W-:Y:S01]  /*0500*/  @!P3 IMAD.MOV.U32 R16, RZ, RZ, R6 ;  /* 0x000000ffff10b224 */ /* 0x000fe200078e0006 */
[----:B------:R-:W-:Y:S01]  /*0510*/  SEL R19, RZ, 0x1, !P0 ;  /* 0x00000001ff137807 */ /* 0x000fe20004000000 */
[----:B------:R-:W-:Y:S01]  /*0520*/  @!P3 IMAD.MOV.U32 R17, RZ, RZ, R7 ;  /* 0x000000ffff11b224 */ /* 0x000fe200078e0007 */
[----:B------:R-:W-:-:S04]  /*0530*/  ISETP.GE.U32.AND P1, PT, R8, 0x2, PT ;  /* 0x000000020800780c */ /* 0x000fc80003f26070 */
[----:B------:R-:W-:Y:S01]  /*0540*/  SEL R19, R19, 0x2, P1 ;  /* 0x0000000213137807 */ /* 0x000fe20000800000 */
[----:B------:R0:W3:Y:S01]  /*0550*/  @!UP1 SYNCS.EXCH.64 URZ, [UR6+0x38], UR4 ;  /* 0x00003804063f95b2 */ /* 0x0000e20008000100 */
[----:B------:R-:W-:Y:S01]  /*0560*/  NOP ;  /* 0x0000000000007918 */ /* 0x000fe20000000000 */
[----:B---34-:R-:W-:Y:S06]  /*0570*/  BAR.SYNC.DEFER_BLOCKING 0x0 ;  /* 0x0000000000007b1d */ /* 0x018fec0000010000 */
[----:B------:R-:W-:Y:S05]  /*0580*/  @!P2 BRA `(.L_x_3) ;  /* 0x0000007c00b0a947 */ /* 0x000fea0003800000 */
[----:B------:R-:W-:-:S13]  /*0590*/  ISETP.GT.U32.AND P0, PT, R8, 0x1, PT ;  /* 0x000000010800780c */ /* 0x000fda0003f04070 */
[----:B0-----:R-:W-:Y:S05]  /*05a0*/  @P0 EXIT ;  /* 0x000000000000094d */ /* 0x001fea0003800000 */
[----:B------:R-:W-:Y:S01]  /*05b0*/  ULDC.64 UR4, c[0x0][0x650] ;  /* 0x0001940000047ab9 */ /* 0x000fe20000000a00 */
[----:B------:R-:W-:Y:S01]  /*05c0*/  PRMT R0, RZ, 0x7610, R0 ;  /* 0x00007610ff007816 */ /* 0x000fe20000000000 */
[----:B------:R-:W-:Y:S01]  /*05d0*/  IMAD.MOV.U32 R152, RZ, RZ, -0x1 ;  /* 0xffffffffff987424 */ /* 0x000fe200078e00ff */
[----:B------:R-:W-:Y:S01]  /*05e0*/  ISETP.GE.U32.AND P0, PT, R16, UR4, PT ;  /* 0x0000000410007c0c */ /* 0x000fe2000bf06070 */
[----:B------:R-:W-:Y:S02]  /*05f0*/  IMAD.MOV.U32 R23, RZ, RZ, -0x1 ;  /* 0xffffffffff177424 */ /* 0x000fe400078e00ff */
[----:B------:R-:W-:Y:S01]  /*0600*/  IMAD.MOV.U32 R22, RZ, RZ, -0x1 ;  /* 0xffffffffff167424 */ /* 0x000fe200078e00ff */
[----:B------:R-:W-:-:S13]  /*0610*/  ISETP.GE.U32.AND.EX P0, PT, R17, UR5, PT, P0 ;  /* 0x0000000511007c0c */ /* 0x000fda000bf06100 */
[----:B------:R-:W-:Y:S05]  /*0620*/  @P0 BRA `(.L_x_4) ;  /* 0x0000000400580947 */ /* 0x000fea0003800000 */
[----:B------:R-:W0:Y:S01]  /*0630*/  LDC.64 R14, c[0x0][0x628] ;  /* 0x00018a00ff0e7b82 */ /* 0x000e220000000a00 */
[----:B------:R-:W-:Y:S02]  /*0640*/  IMAD.MOV.U32 R6, RZ, RZ, R16 ;  /* 0x000000ffff067224 */ /* 0x000fe400078e0010 */
[----:B------:R-:W-:-:S05]  /*0650*/  IMAD.MOV.U32 R7, RZ, RZ, R17 ;  /* 0x000000ffff077224 */ /* 0x000fca00078e0011 */
[----:B------:R-:W1:Y:S08]  /*0660*/  LDC R0, c[0x0][0x630] ;  /* 0x00018c00ff007b82 */ /* 0x000e700000000800 */
[----:B------:R-:W2:Y:S01]  /*0670*/  LDC.64 R20, c[0x0][0x620] ;  /* 0x00018800ff147b82 */ /* 0x000ea20000000a00 */
[----:B0-----:R-:W-:-:S04]  /*0680*/  ISETP.NE.U32.AND P0, PT, R14, RZ, PT ;  /* 0x000000ff0e00720c */ /* 0x001fc80003f05070 */
[----:B------:R-:W-:-:S13]  /*0690*/  ISETP.NE.AND.EX P0, PT, R15, RZ, PT, P0 ;  /* 0x000000ff0f00720c */ /* 0x000fda0003f05300 */
[----:B-12---:R-:W-:Y:S05]  /*06a0*/  @!P0 BRA `(.L_x_5) ;  /* 0x0000000000288947 */ /* 0x006fea0003800000 */
[----:B------:R-:W0:Y:S02]  /*06b0*/  LDC R11, c[0x0][0x634] ;  /* 0x00018d00ff0b7b82 */ /* 0x000e240000000800 */
[----:B0-----:R-:W-:-:S05]  /*06c0*/  IADD3 R11, P0, R16, R11, RZ ;  /* 0x0000000b100b7210 */ /* 0x001fca0007f1e0ff */
[----:B------:R-:W-:-:S04]  /*06d0*/  IMAD.X R13, RZ, RZ, R17, P0 ;  /* 0x000000ffff0d7224 */ /* 0x000fc800000e0611 */
[----:B------:R-:W-:-:S04]  /*06e0*/  IMAD.WIDE.U32 R6, R13, R14, RZ ;  /* 0x0000000e0d067225 */ /* 0x000fc800078e00ff */
[----:B------:R-:W-:-:S04]  /*06f0*/  IMAD.WIDE.U32 R8, P0, R11, R15, R6 ;  /* 0x0000000f0b087225 */ /* 0x000fc80007800006 */
[----:B------:R-:W-:-:S04]  /*0700*/  IMAD.WIDE.U32 R6, R11, R14, RZ ;  /* 0x0000000e0b067225 */ /* 0x000fc800078e00ff */
[----:B------:R-:W-:Y:S01]  /*0710*/  IMAD.X R11, RZ, RZ, RZ, P0 ;  /* 0x000000ffff0b7224 */ /* 0x000fe200000e06ff */
[----:B------:R-:W-:Y:S01]  /*0720*/  IADD3 RZ, P0, R7, R8, RZ ;  /* 0x0000000807ff7210 */ /* 0x000fe20007f1e0ff */
[----:B------:R-:W-:-:S04]  /*0730*/  IMAD.MOV.U32 R10, RZ, RZ, R9 ;  /* 0x000000ffff0a7224 */ /* 0x000fc800078e0009 */
[----:B------:R-:W-:-:S08]  /*0740*/  IMAD.WIDE.U32.X R6, R13, R15, R10, P0 ;  /* 0x0000000f0d067225 */ /* 0x000fd000000e040a */
.L_x_5:
[-CC-:B------:R-:W-:Y:S01]  /*0750*/  SHF.R.U64 R25, R6, R0.reuse, R7.reuse ;  /* 0x0000000006197219 */ /* 0x180fe20000001207 */
[----:B------:R-:W0:Y:S01]  /*0760*/  LDC R10, c[0x0][0x618] ;  /* 0x00018600ff0a7b82 */ /* 0x000e220000000800 */
[----:B------:R-:W-:Y:S01]  /*0770*/  SHF.R.U32.HI R5, RZ, R0, R7 ;  /* 0x00000000ff057219 */ /* 0x000fe20000011607 */
[----:B------:R-:W-:Y:S01]  /*0780*/  ULDC UR4, c[0x0][0x150] ;  /* 0x0000540000047ab9 */ /* 0x000fe20000000800 */
[----:B------:R-:W-:Y:S02]  /*0790*/  IADD3 R9, P0, RZ, -R25, RZ ;  /* 0x80000019ff097210 */ /* 0x000fe40007f1e0ff */
[----:B------:R-:W-:-:S03]  /*07a0*/  I2FP.F32.U32 R0, R4 ;  /* 0x0000000400007245 */ /* 0x000fc60000201000 */
[----:B------:R-:W1:Y:S01]  /*07b0*/  LDC.64 R26, c[0x0][0x640] ;  /* 0x00019000ff1a7b82 */ /* 0x000e620000000a00 */
[----:B------:R-:W-:Y:S02]  /*07c0*/  IMAD.X R11, RZ, RZ, ~R5, P0 ;  /* 0x000000ffff0b7224 */ /* 0x000fe400000e0e05 */
[----:B------:R-:W-:Y:S01]  /*07d0*/  FMUL R0, R0, UR4 ;  /* 0x0000000400007c20 */ /* 0x000fe20008400000 */
[----:B------:R-:W-:Y:S01]  /*07e0*/  IMAD.WIDE.U32 R6, R9, R20, R16 ;  /* 0x0000001409067225 */ /* 0x000fe200078e0010 */
[----:B------:R-:W-:-:S03]  /*07f0*/  ULDC UR4, c[0x0][0x154] ;  /* 0x0000550000047ab9 */ /* 0x000fc60000000800 */
[----:B------:R-:W-:Y:S01]  /*0800*/  IMAD R8, R11, R20, RZ ;  /* 0x000000140b087224 */ /* 0x000fe200078e02ff */
[----:B------:R-:W2:Y:S01]  /*0810*/  LDC R5, c[0x0][0x144] ;  /* 0x00005100ff057b82 */ /* 0x000ea20000000800 */
[----:B------:R-:W3:Y:S02]  /*0820*/  F2I.U32.TRUNC.NTZ R0, R0 ;  /* 0x0000000000007305 */ /* 0x000ee4000020f000 */
[----:B------:R-:W-:-:S04]  /*0830*/  IMAD R9, R9, R21, R8 ;  /* 0x0000001509097224 */ /* 0x000fc800078e0208 */
[----:B------:R-:W-:Y:S01]  /*0840*/  IMAD.IADD R7, R7, 0x1, R9 ;  /* 0x0000000107077824 */ /* 0x000fe200078e0209 */
[----:B------:R-:W4:Y:S01]  /*0850*/  LDC R12, c[0x0][0x608] ;  /* 0x00018200ff0c7b82 */ /* 0x000f220000000800 */
[----:B------:R-:W-:-:S03]  /*0860*/  IMAD.MOV.U32 R9, RZ, RZ, -0x1 ;  /* 0xffffffffff097424 */ /* 0x000fc600078e00ff */
[-CC-:B0-----:R-:W-:Y:S02]  /*0870*/  SHF.R.U64 R20, R6, R10.reuse, R7.reuse ;  /* 0x0000000a06147219 */ /* 0x181fe40000001207 */
[----:B------:R-:W-:Y:S02]  /*0880*/  I2FP.F32.U32 R6, R3 ;  /* 0x0000000300067245 */ /* 0x000fe40000201000 */
[----:B------:R-:W0:Y:S01]  /*0890*/  LDC R24, c[0x0][0x658] ;  /* 0x00019600ff187b82 */ /* 0x000e220000000800 */
[----:B-1----:R-:W-:Y:S01]  /*08a0*/  ISETP.NE.U32.AND P0, PT, R26, RZ, PT ;  /* 0x000000ff1a00720c */ /* 0x002fe20003f05070 */
[----:B---3--:R-:W-:Y:S01]  /*08b0*/  IMAD.MOV R8, RZ, RZ, -R0 ;  /* 0x000000ffff087224 */ /* 0x008fe200078e0a00 */
[----:B------:R-:W-:Y:S01]  /*08c0*/  SHF.R.U32.HI R7, RZ, R10, R7 ;  /* 0x0000000aff077219 */ /* 0x000fe20000011607 */
[----:B------:R-:W-:Y:S01]  /*08d0*/  FMUL R6, R6, UR4 ;  /* 0x0000000406067c20 */ /* 0x000fe20008400000 */
[----:B------:R-:W-:-:S03]  /*08e0*/  ISETP.NE.AND.EX P0, PT, R27, RZ, PT, P0 ;  /* 0x000000ff1b00720c */ /* 0x000fc60003f05300 */
[----:B------:R-:W1:Y:S01]  /*08f0*/  LDC R14, c[0x0][0x148] ;  /* 0x00005200ff0e7b82 */ /* 0x000e620000000800 */
[----:B--2---:R-:W-:-:S07]  /*0900*/  IMAD R0, R5, R8, R4 ;  /* 0x0000000805007224 */ /* 0x004fce00078e0204 */
[----:B------:R-:W2:Y:S01]  /*0910*/  LDC R22, c[0x0][0x600] ;  /* 0x00018000ff167b82 */ /* 0x000ea20000000800 */
[-CC-:B----4-:R-:W-:Y:S02]  /*0920*/  SHF.R.U64 R28, R20, R12.reuse, R7.reuse ;  /* 0x0000000c141c7219 */ /* 0x190fe40000001207 */
[----:B------:R-:W-:Y:S01]  /*0930*/  SHF.R.U32.HI R5, RZ, R12, R7 ;  /* 0x0000000cff057219 */ /* 0x000fe20000011607 */
[----:B------:R-:W-:Y:S01]  /*0940*/  IMAD.MOV.U32 R7, RZ, RZ, 0x1 ;  /* 0x00000001ff077424 */ /* 0x000fe200078e00ff */
[----:B------:R3:W4:Y:S03]  /*0950*/  F2I.U32.TRUNC.NTZ R12, R6 ;  /* 0x00000006000c7305 */ /* 0x000726000020f000 */
[----:B------:R-:W1:Y:S01]  /*0960*/  LDC R15, c[0x0][0x648] ;  /* 0x00019200ff0f7b82 */ /* 0x000e620000000800 */
[-C--:B0-----:R-:W-:Y:S02]  /*0970*/  SHF.L.U32 R4, R9, R24.reuse, RZ ;  /* 0x0000001809047219 */ /* 0x081fe400000006ff */
[----:B------:R-:W-:-:S02]  /*0980*/  SHF.R.U64 R30, R28, R24, R5 ;  /* 0x000000181c1e7219 */ /* 0x000fc40000001205 */
[----:B------:R-:W-:Y:S02]  /*0990*/  LOP3.LUT R11, RZ, R4, RZ, 0x33, !PT ;  /* 0x00000004ff0b7212 */ /* 0x000fe400078e33ff */
[-C--:B------:R-:W-:Y:S01]  /*09a0*/  SHF.R.U32.HI R5, RZ, R24.reuse, R5 ;  /* 0x00000018ff057219 */ /* 0x080fe20000011605 */
[----:B------:R-:W0:Y:S01]  /*09b0*/  LDC R21, c[0x0][0x638] ;  /* 0x00018e00ff157b82 */ /* 0x000e220000000800 */
[----:B------:R-:W-:Y:S01]  /*09c0*/  SHF.L.U32 R10, R7, R24, RZ ;  /* 0x00000018070a7219 */ /* 0x000fe200000006ff */
[----:B------:R-:W-:-:S06]  /*09d0*/  IMAD.MOV.U32 R4, RZ, RZ, R30 ;  /* 0x000000ffff047224 */ /* 0x000fcc00078e001e */
[----:B------:R-:W0:Y:S01]  /*09e0*/  LDC R152, c[0x0][0x610] ;  /* 0x00018400ff987b82 */ /* 0x000e220000000800 */
[----:B---34-:R-:W-:Y:S05]  /*09f0*/  @!P0 BRA `(.L_x_6) ;  /* 0x0000000000288947 */ /* 0x018fea0003800000 */
[----:B------:R-:W3:Y:S02]  /*0a00*/  LDC R9, c[0x0][0x64c] ;  /* 0x00019300ff097b82 */ /* 0x000ee40000000800 */
[----:B---3--:R-:W-:-:S05]  /*0a10*/  IADD3 R9, P0, R30, R9, RZ ;  /* 0x000000091e097210 */ /* 0x008fca0007f1e0ff */
        /* <DEDUP_REMOVED lines=8> */
.L_x_6:
[----:B-1----:R-:W-:Y:S01]  /*0aa0*/  SHF.R.U64 R4, R4, R15, R5 ;  /* 0x0000000f04047219 */ /* 0x002fe20000001205 */
[----:B--2---:R-:W-:Y:S01]  /*0ab0*/  VIADD R5, R22, 0xffffffff ;  /* 0xffffffff16057836 */ /* 0x004fe20000000000 */
[----:B------:R-:W-:Y:S01]  /*0ac0*/  LOP3.LUT R11, R28, R11, RZ, 0xc0, !PT ;  /* 0x0000000b1c0b7212 */ /* 0x000fe200078ec0ff */
[----:B------:R-:W-:Y:S02]  /*0ad0*/  IMAD.MOV R12, RZ, RZ, -R12 ;  /* 0x000000ffff0c7224 */ /* 0x000fe400078e0a0c */
[----:B------:R-:W-:Y:S01]  /*0ae0*/  IMAD.MOV R6, RZ, RZ, -R4 ;  /* 0x000000ffff067224 */ /* 0x000fe200078e0a04 */
[----:B------:R-:W-:Y:S01]  /*0af0*/  LOP3.LUT R5, R20, R5, RZ, 0xc0, !PT ;  /* 0x0000000514057212 */ /* 0x000fe200078ec0ff */
[----:B------:R-:W-:Y:S02]  /*0b00*/  @P3 IMAD R0, R14, R12, R3 ;  /* 0x0000000c0e003224 */ /* 0x000fe400078e0203 */
[----:B------:R-:W-:Y:S02]  /*0b10*/  IMAD R11, R10, R4, R11 ;  /* 0x000000040a0b7224 */ /* 0x000fe400078e020b */
[----:B0-----:R-:W-:-:S02]  /*0b20*/  IMAD R3, R6, R21, R30 ;  /* 0x0000001506037224 */ /* 0x001fc400078e021e */
[----:B------:R-:W-:Y:S02]  /*0b30*/  IMAD R152, R11, R152, R0 ;  /* 0x000000980b987224 */ /* 0x000fe400078e0200 */
[----:B------:R-:W-:Y:S02]  /*0b40*/  IMAD R3, R3, R22, R5 ;  /* 0x0000001603037224 */ /* 0x000fe400078e0205 */
[----:B------:R-:W-:Y:S02]  /*0b50*/  IMAD.MOV.U32 R0, RZ, RZ, 0x1 ;  /* 0x00000001ff007424 */ /* 0x000fe400078e00ff */
[----:B------:R-:W-:Y:S01]  /*0b60*/  IMAD.MOV.U32 R22, RZ, RZ, R25 ;  /* 0x000000ffff167224 */ /* 0x000fe200078e0019 */
[----:B------:R-:W-:Y:S02]  /*0b70*/  SEL R23, R3, R152, !P3 ;  /* 0x0000009803177207 */ /* 0x000fe40005800000 */
[----:B------:R-:W-:-:S07]  /*0b80*/  SEL R152, R152, R3, !P3 ;  /* 0x0000000398987207 */ /* 0x000fce0005800000 */
.L_x_4:
[----:B------:R-:W-:-:S08]  /*0b90*/  NOP ;  /* 0x0000000000007918 */ /* 0x000fd00000000000 */
[----:B------:R-:W0:Y:S02]  /*0ba0*/  USETMAXREG.TRY_ALLOC.CTAPOOL UP0, 0xe8 ;  /* 0x000000e8000079c8 */ /* 0x000e240008000600 */
[----:B0-----:R-:W-:-:S13]  /*0bb0*/  PLOP3.LUT P0, PT, PT, PT, UP0, 0x80, 0x0 ;  /* 0x000000000000781c */ /* 0x001fda0003f0f008 */
[----:B------:R-:W-:Y:S05]  /*0bc0*/  @!P0 BRA `(.L_x_4) ;  /* 0xfffffffc00f08947 */ /* 0x000fea000383ffff */
[----:B------:R-:W-:Y:S01]  /*0bd0*/  ULDC.64 UR4, c[0x0][0x598] ;  /* 0x0001660000047ab9 */ /* 0x000fe20000000a00 */
[----:B------:R-:W-:Y:S01]  /*0be0*/  ULDC.64 UR36, c[0x0][0x208] ;  /* 0x0000820000247ab9 */ /* 0x000fe20000000a00 */
[----:B------:R-:W-:-:S04]  /*0bf0*/  ISETP.NE.U32.AND P0, PT, RZ, UR4, PT ;  /* 0x00000004ff007c0c */ /* 0x000fc8000bf05070 */
[----:B------:R-:W-:-:S13]  /*0c00*/  ISETP.NE.AND.EX P0, PT, RZ, UR5, PT, P0 ;  /* 0x00000005ff007c0c */ /* 0x000fda000bf05300 */
[----:B------:R-:W-:Y:S05]  /*0c10*/  @!P0 BRA `(.L_x_7) ;  /* 0x00000000001c8947 */ /* 0x000fea0003800000 */
[----:B------:R-:W0:Y:S02]  /*0c20*/  LDC.64 R4, c[0x0][0x598] ;  /* 0x00016600ff047b82 */ /* 0x000e240000000a00 */
[----:B0-----:R-:W2:Y:S02]  /*0c30*/  LDG.E.64 R4, desc[UR36][R4.64] ;  /* 0x0000002404047981 */ /* 0x001ea4000c1e1b00 */
[----:B--2---:R-:W-:-:S04]  /*0c40*/  ISETP.NE.U32.AND P0, PT, R4, RZ, PT ;  /* 0x000000ff0400720c */ /* 0x004fc80003f05070 */
[----:B------:R-:W-:-:S13]  /*0c50*/  ISETP.NE.AND.EX P0, PT, R5, RZ, PT, P0 ;  /* 0x000000ff0500720c */ /* 0x000fda0003f05300 */
[----:B------:R-:W-:Y:S05]  /*0c60*/  @!P0 BRA `(.L_x_7) ;  /* 0x0000000000088947 */ /* 0x000fea0003800000 */
[----:B------:R0:W5:Y:S01]  /*0c70*/  LD.E R153, desc[UR36][R4.64] ;  /* 0x0000002404997980 */ /* 0x000162000c101900 */
[----:B------:R-:W-:Y:S05]  /*0c80*/  BRA `(.L_x_8) ;  /* 0x0000000000247947 */ /* 0x000fea0003800000 */
.L_x_7:
[----:B------:R-:W-:Y:S02]  /*0c90*/  ULDC.64 UR4, c[0x0][0x588] ;  /* 0x0001620000047ab9 */ /* 0x000fe40000000a00 */
[----:B------:R-:W-:-:S04]  /*0ca0*/  ISETP.NE.U32.AND P0, PT, RZ, UR4, PT ;  /* 0x00000004ff007c0c */ /* 0x000fc8000bf05070 */
[----:B------:R-:W-:-:S13]  /*0cb0*/  ISETP.NE.AND.EX P0, PT, RZ, UR5, PT, P0 ;  /* 0x00000005ff007c0c */ /* 0x000fda000bf05300 */
[----:B------:R-:W-:Y:S05]  /*0cc0*/  @!P0 BRA `(.L_x_9) ;  /* 0x00000000000c8947 */ /* 0x000fea0003800000 */
[----:B------:R-:W0:Y:S02]  /*0cd0*/  LDC.64 R4, c[0x0][0x588] ;  /* 0x00016200ff047b82 */ /* 0x000e240000000a00 */
[----:B0-----:R1:W5:Y:S01]  /*0ce0*/  LDG.E R153, desc[UR36][R4.64] ;  /* 0x0000002404997981 */ /* 0x001362000c1e1900 */
[----:B------:R-:W-:Y:S05]  /*0cf0*/  BRA `(.L_x_8) ;  /* 0x0000000000087947 */ /* 0x000fea0003800000 */
.L_x_9:
[----:B------:R-:W-:Y:S02]  /*0d00*/  ULDC UR4, c[0x0][0x580] ;  /* 0x0001600000047ab9 */ /* 0x000fe40000000800 */
[----:B------:R-:W-:-:S07]  /*0d10*/  IMAD.U32 R153, RZ, RZ, UR4 ;  /* 0x00000004ff997e24 */ /* 0x000fce000f8e00ff */
.L_x_8:
[----:B------:R-:W-:Y:S02]  /*0d20*/  ULDC.64 UR4, c[0x0][0x5a0] ;  /* 0x0001680000047ab9 */ /* 0x000fe40000000a00 */
[----:B------:R-:W-:-:S04]  /*0d30*/  ISETP.NE.U32.AND P0, PT, RZ, UR4, PT ;  /* 0x00000004ff007c0c */ /* 0x000fc8000bf05070 */
[----:B------:R-:W-:-:S13]  /*0d40*/  ISETP.NE.AND.EX P0, PT, RZ, UR5, PT, P0 ;  /* 0x00000005ff007c0c */ /* 0x000fda000bf05300 */
[----:B------:R-:W-:Y:S05]  /*0d50*/  @!P0 BRA `(.L_x_10) ;  /* 0x00000000001c8947 */ /* 0x000fea0003800000 */
[----:B01----:R-:W0:Y:S02]  /*0d60*/  LDC.64 R4, c[0x0][0x5a0] ;  /* 0x00016800ff047b82 */ /* 0x003e240000000a00 */
[----:B0-----:R-:W2:Y:S02]  /*0d70*/  LDG.E.64 R4, desc[UR36][R4.64] ;  /* 0x0000002404047981 */ /* 0x001ea4000c1e1b00 */
[----:B--2---:R-:W-:-:S04]  /*0d80*/  ISETP.NE.U32.AND P0, PT, R4, RZ, PT ;  /* 0x000000ff0400720c */ /* 0x004fc80003f05070 */
[----:B------:R-:W-:-:S13]  /*0d90*/  ISETP.NE.AND.EX P0, PT, R5, RZ, PT, P0 ;  /* 0x000000ff0500720c */ /* 0x000fda0003f05300 */
[----:B------:R-:W-:Y:S05]  /*0da0*/  @!P0 BRA `(.L_x_10) ;  /* 0x0000000000088947 */ /* 0x000fea0003800000 */
[----:B------:R0:W5:Y:S01]  /*0db0*/  LD.E R154, desc[UR36][R4.64] ;  /* 0x00000024049a7980 */ /* 0x000162000c101900 */
[----:B------:R-:W-:Y:S05]  /*0dc0*/  BRA `(.L_x_11) ;  /* 0x0000000000247947 */ /* 0x000fea0003800000 */
.L_x_10:
[----:B------:R-:W-:Y:S02]  /*0dd0*/  ULDC.64 UR4, c[0x0][0x590] ;  /* 0x0001640000047ab9 */ /* 0x000fe40000000a00 */
[----:B------:R-:W-:-:S04]  /*0de0*/  ISETP.NE.U32.AND P0, PT, RZ, UR4, PT ;  /* 0x00000004ff007c0c */ /* 0x000fc8000bf05070 */
[----:B------:R-:W-:-:S13]  /*0df0*/  ISETP.NE.AND.EX P0, PT, RZ, UR5, PT, P0 ;  /* 0x00000005ff007c0c */ /* 0x000fda000bf05300 */
[----:B------:R-:W-:Y:S05]  /*0e00*/  @!P0 BRA `(.L_x_12) ;  /* 0x00000000000c8947 */ /* 0x000fea0003800000 */
[----:B------:R-:W2:Y:S02]  /*0e10*/  LDC.64 R154, c[0x0][0x590] ;  /* 0x00016400ff9a7b82 */ /* 0x000ea40000000a00 */
[----:B--2---:R2:W5:Y:S01]  /*0e20*/  LDG.E R154, desc[UR36][R154.64] ;  /* 0x000000249a9a7981 */ /* 0x004562000c1e1900 */
[----:B------:R-:W-:Y:S05]  /*0e30*/  BRA `(.L_x_11) ;  /* 0x0000000000087947 */ /* 0x000fea0003800000 */
.L_x_12:
[----:B------:R-:W-:Y:S02]  /*0e40*/  ULDC UR4, c[0x0][0x584] ;  /* 0x0001610000047ab9 */ /* 0x000fe40000000800 */
[----:B------:R-:W-:-:S07]  /*0e50*/  IMAD.U32 R154, RZ, RZ, UR4 ;  /* 0x00000004ff9a7e24 */ /* 0x000fce000f8e00ff */
.L_x_11:
[----:B------:R-:W-:-:S13]  /*0e60*/  LOP3.LUT P0, RZ, R0, 0xff, RZ, 0xc0, !PT ;  /* 0x000000ff00ff7812 */ /* 0x000fda000780c0ff */
[----:B------:R-:W-:Y:S05]  /*0e70*/  @!P0 EXIT ;  /* 0x000000000000894d */ /* 0x000fea0003800000 */
[----:B------:R-:W-:Y:S01]  /*0e80*/  ULDC UR4, c[0x0][0x28c] ;  /* 0x0000a30000047ab9 */ /* 0x000fe20000000800 */
[----:B------:R-:W-:Y:S01]  /*0e90*/  UMOV UR38, URZ ;  /* 0x0000003f00267c82 */ /* 0x000fe20008000000 */
[----:B------:R-:W-:Y:S01]  /*0ea0*/  UIADD3 UR4, UR4, 0x3f, URZ ;  /* 0x0000003f04047890 */ /* 0x000fe2000fffe03f */
[----:B------:R-:W-:-:S03]  /*0eb0*/  UMOV UR39, URZ ;  /* 0x0000003f00277c82 */ /* 0x000fc60008000000 */
[----:B------:R-:W-:-:S04]  /*0ec0*/  USHF.R.S32.HI UR5, URZ, 0x1f, UR4 ;  /* 0x0000001f3f057899 */ /* 0x000fc80008011404 */
[----:B------:R-:W-:-:S04]  /*0ed0*/  ULEA.HI UR5, UR5, UR4, URZ, 0x6 ;  /* 0x0000000405057291 */ /* 0x000fc8000f8f303f */
[----:B------:R-:W-:-:S12]  /*0ee0*/  USHF.R.S32.HI UR40, URZ, 0x6, UR5 ;  /* 0x000000063f287899 */ /* 0x000fd80008011405 */
.L_x_290:
[----:B------:R-:W-:Y:S01]  /*0ef0*/  LOP3.LUT R0, R18, 0x80, RZ, 0xc0, !PT ;  /* 0x0000008012007812 */ /* 0x000fe200078ec0ff */
[----:B---3--:R-:W3:Y:S01]  /*0f00*/  S2UR UR7, SR_CgaCtaId ;  /* 0x00000000000779c3 */ /* 0x008ee20000008800 */
[----:B------:R-:W-:Y:S02]  /*0f10*/  UMOV UR6, 0x400 ;  /* 0x0000040000067882 */ /* 0x000fe40000000000 */
[----:B------:R-:W-:-:S06]  /*0f20*/  SHF.R.U32.HI R0, RZ, 0x7, R0 ;  /* 0x00000007ff007819 */ /* 0x000fcc0000011600 */
[----:B----4-:R-:W4:Y:S01]  /*0f30*/  SHFL.IDX PT, R0, R0, RZ, 0x1f ;  /* 0x00001fff00007589 */ /* 0x010f2200000e0000 */
[----:B---3--:R-:W-:Y:S01]  /*0f40*/  ULEA UR6, UR7, UR6, 0x18 ;  /* 0x0000000607067291 */ /* 0x008fe2000f8ec03f */
[----:B----4-:R-:W-:-:S13]  /*0f50*/  R2UR UR4, R0 ;  /* 0x00000000000472ca */ /* 0x010fda00000e0000 */
[----:B------:R-:W-:-:S04]  /*0f60*/  ULEA.HI UR5, UR4, UR4, URZ, 0x1 ;  /* 0x0000000404057291 */ /* 0x000fc8000f8f083f */
[----:B------:R-:W-:-:S04]  /*0f70*/  ULOP3.LUT UR5, UR5, 0xffffe, URZ, 0xc0, !UPT ;  /* 0x000ffffe05057892 */ /* 0x000fc8000f8ec03f */
[----:B------:R-:W-:-:S03]  /*0f80*/  UIADD3 UR5, UR4, -UR5, URZ ;  /* 0x8000000504057290 */ /* 0x000fc6000fffe03f */
[----:B------:R-:W-:Y:S01]  /*0f90*/  ULDC UR4, c[0x0][0x28c] ;  /* 0x0000a30000047ab9 */ /* 0x000fe20000000800 */
[----:B------:R-:W-:Y:S01]  /*0fa0*/  ULEA UR5, UR5, UR6, 0xc ;  /* 0x0000000605057291 */ /* 0x000fe2000f8e603f */
[----:B------:R-:W-:-:S03]  /*0fb0*/  ISETP.LT.AND P0, PT, RZ, UR4, PT ;  /* 0x00000004ff007c0c */ /* 0x000fc6000bf01270 */
[----:B------:R-:W-:-:S04]  /*0fc0*/  UIADD3 UR5, UR5, 0x100, URZ ;  /* 0x0000010005057890 */ /* 0x000fc8000fffe03f */
[----:B------:R-:W-:-:S04]  /*0fd0*/  USHF.R.U32.HI UR5, URZ, 0x4, UR5 ;  /* 0x000000043f057899 */ /* 0x000fc80008011605 */
[----:B------:R-:W-:Y:S02]  /*0fe0*/  ULOP3.LUT UR41, UR5, 0x3fff, URZ, 0xc0, !UPT ;  /* 0x00003fff05297892 */ /* 0x000fe4000f8ec03f */
[----:B------:R-:W-:Y:S10]  /*0ff0*/  @P0 BRA `(.L_x_13) ;  /* 0x0000000000400947 */ /* 0x000ff40003800000 */
[----:B------:R-:W-:Y:S01]  /*1000*/  MOV R0, 0x0 ;  /* 0x0000000000007802 */ /* 0x000fe20000000f00 */
[----:B------:R-:W-:Y:S01]  /*1010*/  ULDC.64 UR4, c[0x4][0x68] ;  /* 0x01001a0000047ab9 */ /* 0x000fe20000000a00 */
[----:B------:R-:W-:Y:S01]  /*1020*/  ULDC.64 UR6, c[0x4][0x8] ;  /* 0x0100020000067ab9 */ /* 0x000fe20000000a00 */
[----:B01----:R-:W-:Y:S01]  /*1030*/  IMAD.U32 R4, RZ, RZ, UR4 ;  /* 0x00000004ff047e24 */ /* 0x003fe2000f8e00ff */
[----:B------:R0:W1:Y:S01]  /*1040*/  LDC.64 R14, c[0x4][R0] ;  /* 0x01000000000e7b82 */ /* 0x0000620000000a00 */
[----:B------:R-:W-:Y:S01]  /*1050*/  IMAD.U32 R5, RZ, RZ, UR5 ;  /* 0x00000005ff057e24 */ /* 0x000fe2000f8e00ff */
[----:B------:R-:W-:Y:S01]  /*1060*/  ULDC.64 UR4, c[0x4][0x70] ;  /* 0x01001c0000047ab9 */ /* 0x000fe20000000a00 */
[----:B------:R-:W-:Y:S02]  /*1070*/  IMAD.U32 R10, RZ, RZ, UR6 ;  /* 0x00000006ff0a7e24 */ /* 0x000fe4000f8e00ff */
[----:B------:R-:W-:Y:S02]  /*1080*/  IMAD.U32 R6, RZ, RZ, UR4 ;  /* 0x00000004ff067e24 */ /* 0x000fe4000f8e00ff */
[----:B------:R-:W-:-:S02]  /*1090*/  IMAD.U32 R7, RZ, RZ, UR5 ;  /* 0x00000005ff077e24 */ /* 0x000fc4000f8e00ff */
[----:B------:R-:W-:Y:S02]  /*10a0*/  IMAD.U32 R11, RZ, RZ, UR7 ;  /* 0x00000007ff0b7e24 */ /* 0x000fe4000f8e00ff */
[----:B------:R-:W-:Y:S02]  /*10b0*/  IMAD.MOV.U32 R8, RZ, RZ, 0x1e1 ;  /* 0x000001e1ff087424 */ /* 0x000fe400078e00ff */
[----:B------:R-:W-:Y:S02]  /*10c0*/  IMAD.MOV.U32 R12, RZ, RZ, 0x1 ;  /* 0x00000001ff0c7424 */ /* 0x000fe400078e00ff */
[----:B0-----:R-:W-:-:S07]  /*10d0*/  IMAD.MOV.U32 R13, RZ, RZ, RZ ;  /* 0x000000ffff0d7224 */ /* 0x001fce00078e00ff */
[----:B------:R-:W-:-:S07]  /*10e0*/  LEPC R20, `(.L_x_13) ;  /* 0x000000001014794e */ /* 0x000fce0000000000 */
[----:B-12--5:R-:W-:Y:S05]  /*10f0*/  CALL.ABS.NOINC R14 ;  /* 0x000000000e007343 */ /* 0x026fea0003c00000 */
.L_x_13:
[----:B------:R-:W-:-:S04]  /*1100*/  LOP3.LUT R0, R19, 0x1, RZ, 0xfc, !PT ;  /* 0x0000000113007812 */ /* 0x000fc800078efcff */
[----:B------:R-:W-:-:S13]  /*1110*/  ISETP.NE.AND P0, PT, R0, 0x3, PT ;  /* 0x000000030000780c */ /* 0x000fda0003f05270 */
[----:B------:R-:W-:Y:S05]  /*1120*/  @!P0 BRA `(.L_x_14) ;  /* 0x0000000000048947 */ /* 0x000fea0003800000 */
[----:B------:R-:W-:Y:S01]  /*1130*/  BPT.TRAP 0x1 ;  /* 0x000000040000795c */ /* 0x000fe20000300000 */
.L_x_14:
[----:B------:R-:W3:Y:S01]  /*1140*/  S2UR UR5, SR_CgaCtaId ;  /* 0x00000000000579c3 */ /* 0x000ee20000008800 */
[----:B------:R-:W-:Y:S01]  /*1150*/  UMOV UR4, 0x400 ;  /* 0x0000040000047882 */ /* 0x000fe20000000000 */
[----:B------:R-:W-:Y:S02]  /*1160*/  IMAD.U32 R0, RZ, RZ, UR38 ;  /* 0x00000026ff007e24 */ /* 0x000fe4000f8e00ff */
[----:B------:R-:W-:-:S03]  /*1170*/  IMAD.U32 R3, RZ, RZ, UR39 ;  /* 0x00000027ff037e24 */ /* 0x000fc6000f8e00ff */
[----:B------:R-:W-:Y:S01]  /*1180*/  SHF.L.U32 R0, R0, 0x1f, RZ ;  /* 0x0000001f00007819 */ /* 0x000fe200000006ff */
[----:B---3--:R-:W-:-:S06]  /*1190*/  ULEA UR4, UR5, UR4, 0x18 ;  /* 0x0000000405047291 */ /* 0x008fcc000f8ec03f */
[----:B------:R-:W-:-:S04]  /*11a0*/  IMAD.U32 R6, RZ, RZ, UR4 ;  /* 0x00000004ff067e24 */ /* 0x000fc8000f8e00ff */
[----:B------:R-:W-:-:S04]  /*11b0*/  IMAD R3, R3, 0x8, R6 ;  /* 0x0000000803037824 */ /* 0x000fc800078e0206 */
[----:B------:R3:W4:Y:S01]  /*11c0*/  SYNCS.PHASECHK.TRANS64.TRYWAIT P1, [R3+URZ], R0 ;  /* 0x00000000030075a7 */ /* 0x000722000802017f */
[----:B------:R-:W-:Y:S05]  /*11d0*/  @!P0 BRA `(.L_x_15) ;  /* 0x0000000000048947 */ /* 0x000fea0003800000 */
[----:B------:R-:W-:Y:S01]  /*11e0*/  BPT.TRAP 0x1 ;  /* 0x000000040000795c */ /* 0x000fe20000300000 */
.L_x_15:
[----:B----4-:R-:W-:Y:S05]  /*11f0*/  @P1 BRA `(.L_x_16) ;  /* 0x0000000000081947 */ /* 0x010fea0003800000 */
[----:B------:R-:W4:Y:S02]  /*1200*/  SYNCS.PHASECHK.TRANS64.TRYWAIT P1, [R3+URZ], R0 ;  /* 0x00000000030075a7 */ /* 0x000f24000802017f */
[----:B----4-:R-:W-:Y:S05]  /*1210*/  @!P1 BRA `(.L_x_17) ;  /* 0x0000008400d49947 */ /* 0x010fea0003800000 */
.L_x_16:
[----:B------:R-:W-:-:S04]  /*1220*/  UISETP.LT.AND UP0, UPT, UR40, 0x1, UPT ;  /* 0x000000012800788c */ /* 0x000fc8000bf01270 */
[----:B------:R-:W-:-:S06]  /*1230*/  USEL UR4, UR40, 0x1, UP0 ;  /* 0x0000000128047887 */ /* 0x000fcc0008000000 */
[----:B---34-:R-:W-:Y:S01]  /*1240*/  IMAD.U32 R0, RZ, RZ, UR4 ;  /* 0x00000004ff007e24 */ /* 0x018fe2000f8e00ff */
[----:B------:R-:W-:Y:S05]  /*1250*/  WARPSYNC.ALL ;  /* 0x0000000000007948 */ /* 0x000fea0003800000 */
[----:B------:R-:W-:-:S04]  /*1260*/  IADD3 R0, -R0, UR40, RZ ;  /* 0x0000002800007c10 */ /* 0x000fc8000fffe1ff */
[----:B------:R-:W-:Y:S02]  /*1270*/  ISETP.GE.AND P1, PT, R0, 0x1, PT ;  /* 0x000000010000780c */ /* 0x000fe40003f26270 */
[----:B------:R-:W-:Y:S01]  /*1280*/  R2UR UR4, R6 ;  /* 0x00000000060472ca */ /* 0x000fe200000e0000 */
[----:B------:R-:W-:Y:S01]  /*1290*/  ULOP3.LUT UR41, UR41, 0x10000, URZ, 0xfc, !UPT ;  /* 0x0001000029297892 */ /* 0x000fe2000f8efc3f */
[----:B------:R-:W-:Y:S01]  /*12a0*/  WARPGROUP.ARRIVE ;  /* 0x00000000000079c5 */ /* 0x000fe20000000000 */
[----:B------:R-:W-:Y:S01]  /*12b0*/  UMOV UR5, 0x80000020 ;  /* 0x8000002000057882 */ /* 0x000fe20000000000 */
[----:B------:R-:W-:-:S09]  /*12c0*/  UMOV UR7, 0x80000020 ;  /* 0x8000002000077882 */ /* 0x000fd20000000000 */
[----:B------:R-:W-:-:S04]  /*12d0*/  UIADD3 UR4, UR4, 0x4100, URZ ;  /* 0x0000410004047890 */ /* 0x000fc8000fffe03f */
[----:B------:R-:W-:-:S04]  /*12e0*/  USHF.R.U32.HI UR4, URZ, 0x4, UR4 ;  /* 0x000000043f047899 */ /* 0x000fc80008011604 */
[----:B------:R-:W-:-:S04]  /*12f0*/  ULOP3.LUT UR4, UR4, 0x3fff, URZ, 0xc0, !UPT ;  /* 0x00003fff04047892 */ /* 0x000fc8000f8ec03f */
[----:B------:R-:W-:Y:S02]  /*1300*/  ULOP3.LUT UR9, UR4, 0x10000, URZ, 0xfc, !UPT ;  /* 0x0001000004097892 */ /* 0x000fe4000f8efc3f */
[----:B------:R-:W-:Y:S02]  /*1310*/  ULEA UR4, UR39, UR41, 0x9 ;  /* 0x0000002927047291 */ /* 0x000fe4000f8e483f */
[----:B------:R-:W-:-:S09]  /*1320*/  ULEA UR6, UR39, UR9, 0xa ;  /* 0x0000000927067291 */ /* 0x000fd2000f8e503f */
[----:B------:R-:W-:Y:S01]  /*1330*/  IGMMA.64x256x32.S8.S8 R24, gdesc[UR4], RZ, !UPT, gsb0 ;  /* 0x06600000041879f1 */ /* 0x000fe2000c0410ff */
[----:B------:R-:W-:Y:S02]  /*1340*/  UIADD3 UR4, UR4, 0x2, URZ ;  /* 0x0000000204047890 */ /* 0x000fe4000fffe03f */
[----:B------:R-:W-:Y:S01]  /*1350*/  UIADD3 UR6, UR6, 0x2, URZ ;  /* 0x0000000206067890 */ /* 0x000fe2000fffe03f */
[----:B------:R-:W-:Y:S01]  /*1360*/  UMOV UR5, 0x80000020 ;  /* 0x8000002000057882 */ /* 0x000fe20000000000 */
[----:B------:R-:W-:Y:S01]  /*1370*/  UMOV UR7, 0x80000020 ;  /* 0x8000002000077882 */ /* 0x000fe20000000000 */
[----:B------:R-:W-:Y:S02]  /*1380*/  WARPGROUP.DEPBAR.LE gsb0, 0x0 ;  /* 0x00008000000079c5 */ /* 0x000fe40000010000 */
[----:B------:R-:W-:-:S06]  /*1390*/  WARPGROUP.ARRIVE ;  /* 0x00000000000079c5 */ /* 0x000fcc0000000000 */
[----:B------:R-:W-:Y:S03]  /*13a0*/  IGMMA.64x256x32.S8.S8 R24, gdesc[UR4], R24, gsb0 ;  /* 0x06600000041879f1 */ /* 0x000fe60008041018 */
[----:B------:R-:W-:Y:S02]  /*13b0*/  WARPGROUP.DEPBAR.LE gsb0, 0x0 ;  /* 0x00008000000079c5 */ /* 0x000fe40000010000 */
[----:B------:R-:W-:Y:S05]  /*13c0*/  @!P1 BRA `(.L_x_18) ;  /* 0x0000000000e09947 */ /* 0x000fea0003800000 */
[----:B------:R-:W-:Y:S02]  /*13d0*/  UIADD3 UR4, UR39, 0x1, URZ ;  /* 0x0000000127047890 */ /* 0x000fe4000fffe03f */
[----:B------:R-:W-:Y:S02]  /*13e0*/  IMAD.U32 R3, RZ, RZ, UR39 ;  /* 0x00000027ff037e24 */ /* 0x000fe4000f8e00ff */
[----:B------:R-:W-:-:S04]  /*13f0*/  UISETP.NE.AND UP0, UPT, UR4, 0x2, UPT ;  /* 0x000000020400788c */ /* 0x000fc8000bf05270 */
[----:B------:R-:W-:Y:S02]  /*1400*/  USEL UR5, URZ, 0x1, UP0 ;  /* 0x000000013f057887 */ /* 0x000fe40008000000 */
[----:B------:R-:W-:Y:S02]  /*1410*/  USEL UR8, UR4, URZ, UP0 ;  /* 0x0000003f04087287 */ /* 0x000fe40008000000 */
[----:B------:R-:W-:-:S06]  /*1420*/  ULOP3.LUT UR5, UR38, UR5, URZ, 0x3c, !UPT ;  /* 0x0000000526057292 */ /* 0x000fcc000f8e3c3f */
[----:B------:R-:W-:-:S07]  /*1430*/  IMAD.U32 R7, RZ, RZ, UR5 ;  /* 0x00000005ff077e24 */ /* 0x000fce000f8e00ff */
.L_x_25:
[----:B------:R-:W-:Y:S05]  /*1440*/  @!P0 BRA `(.L_x_19) ;  /* 0x0000000000048947 */ /* 0x000fea0003800000 */
[----:B------:R-:W-:Y:S01]  /*1450*/  BPT.TRAP 0x1 ;  /* 0x000000040000795c */ /* 0x000fe20000300000 */
.L_x_19:
[----:B------:R-:W3:Y:S01]  /*1460*/  S2UR UR5, SR_CgaCtaId ;  /* 0x00000000000579c3 */ /* 0x000ee20000008800 */
[----:B------:R-:W-:Y:S01]  /*1470*/  UMOV UR4, 0x400 ;  /* 0x0000040000047882 */ /* 0x000fe20000000000 */
[----:B01----:R-:W-:Y:S01]  /*1480*/  IMAD.U32 R5, RZ, RZ, UR8 ;  /* 0x00000008ff057e24 */ /* 0x003fe2000f8e00ff */
[----:B------:R-:W-:Y:S01]  /*1490*/  SHF.L.U32 R4, R7, 0x1f, RZ ;  /* 0x0000001f07047819 */ /* 0x000fe200000006ff */
[----:B---3--:R-:W-:-:S06]  /*14a0*/  ULEA UR4, UR5, UR4, 0x18 ;  /* 0x0000000405047291 */ /* 0x008fcc000f8ec03f */
[----:B------:R-:W-:-:S04]  /*14b0*/  IMAD.U32 R6, RZ, RZ, UR4 ;  /* 0x00000004ff067e24 */ /* 0x000fc8000f8e00ff */
[----:B------:R-:W-:-:S04]  /*14c0*/  IMAD R5, R5, 0x8, R6 ;  /* 0x0000000805057824 */ /* 0x000fc800078e0206 */
[----:B------:R0:W1:Y:S01]  /*14d0*/  SYNCS.PHASECHK.TRANS64.TRYWAIT P1, [R5+URZ], R4 ;  /* 0x00000004050075a7 */ /* 0x000062000802017f */
[----:B------:R-:W-:Y:S05]  /*14e0*/  @!P0 BRA `(.L_x_20) ;  /* 0x0000000000048947 */ /* 0x000fea0003800000 */
[----:B------:R-:W-:Y:S01]  /*14f0*/  BPT.TRAP 0x1 ;  /* 0x000000040000795c */ /* 0x000fe20000300000 */
.L_x_20:
[----:B-1----:R-:W-:Y:S05]  /*1500*/  @P1 BRA `(.L_x_21) ;  /* 0x0000000000081947 */ /* 0x002fea0003800000 */
[----:B------:R-:W1:Y:S02]  /*1510*/  SYNCS.PHASECHK.TRANS64.TRYWAIT P1, [R5+URZ], R4 ;  /* 0x00000004050075a7 */ /* 0x000e64000802017f */
[----:B-1----:R-:W-:Y:S05]  /*1520*/  @!P1 BRA `(.L_x_22) ;  /* 0x0000008400249947 */ /* 0x002fea0003800000 */
.L_x_21:
[----:B------:R-:W-:Y:S01]  /*1530*/  ULEA UR4, UR8, UR41, 0x9 ;  /* 0x0000002908047291 */ /* 0x000fe2000f8e483f */
[----:B------:R-:W-:Y:S01]  /*1540*/  WARPGROUP.ARRIVE ;  /* 0x00000000000079c5 */ /* 0x000fe20000000000 */
[----:B------:R-:W-:Y:S01]  /*1550*/  ULEA UR6, UR8, UR9, 0xa ;  /* 0x0000000908067291 */ /* 0x000fe2000f8e503f */
[----:B------:R-:W-:Y:S01]  /*1560*/  UMOV UR5, 0x80000020 ;  /* 0x8000002000057882 */ /* 0x000fe20000000000 */
[----:B------:R-:W-:-:S07]  /*1570*/  UMOV UR7, 0x80000020 ;  /* 0x8000002000077882 */ /* 0x000fce0000000000 */
[----:B------:R-:W-:Y:S01]  /*1580*/  IGMMA.64x256x32.S8.S8 R24, gdesc[UR4], R24, gsb0 ;  /* 0x06600000041879f1 */ /* 0x000fe20008041018 */
        /* <DEDUP_REMOVED lines=9> */
[----:B------:R-:W-:Y:S01]  /*1620*/  BPT.TRAP 0x1 ;  /* 0x000000040000795c */ /* 0x000fe20000300000 */
.L_x_23:
[----:B01----:R-:W-:Y:S01]  /*1630*/  IMAD R4, R3, 0x8, R6 ;  /* 0x0000000803047824 */ /* 0x003fe200078e0206 */
[----:B------:R-:W-:-:S03]  /*1640*/  ISETP.GT.U32.AND P1, PT, R19, 0x1, PT ;  /* 0x000000011300780c */ /* 0x000fc60003f24070 */
[----:B------:R-:W-:-:S05]  /*1650*/  VIADD R4, R4, 0x10 ;  /* 0x0000001004047836 */ /* 0x000fca0000000000 */
[----:B------:R-:W-:-:S04]  /*1660*/  PRMT R4, RZ, 0x654, R4 ;  /* 0x00000654ff047816 */ /* 0x000fc80000000004 */
[----:B------:R0:W-:Y:S01]  /*1670*/  SYNCS.ARRIVE.TRANS64.RED.A1T0 RZ, [R4+URZ], RZ ;  /* 0x000000ff04ff79a7 */ /* 0x0001e2000810043f */
[----:B------:R-:W-:Y:S05]  /*1680*/  @P1 BRA `(.L_x_24) ;  /* 0x0000000000041947 */ /* 0x000fea0003800000 */
[----:B------:R-:W-:Y:S01]  /*1690*/  BPT.TRAP 0x1 ;  /* 0x000000040000795c */ /* 0x000fe20000300000 */
.L_x_24:
[----:B------:R-:W-:Y:S01]  /*16a0*/  UIADD3 UR8, UR8, 0x1, URZ ;  /* 0x0000000108087890 */ /* 0x000fe2000fffe03f */
[C---:B------:R-:W-:Y:S01]  /*16b0*/  ISETP.GT.AND P2, PT, R0.reuse, 0x1, PT ;  /* 0x000000010000780c */ /* 0x040fe20003f44270 */
[----:B------:R-:W-:Y:S02]  /*16c0*/  VIADD R3, R3, 0x1 ;  /* 0x0000000103037836 */ /* 0x000fe40000000000 */
[----:B------:R-:W-:Y:S01]  /*16d0*/  UISETP.NE.AND UP0, UPT, UR8, 0x2, UPT ;  /* 0x000000020800788c */ /* 0x000fe2000bf05270 */
[----:B------:R-:W-:Y:S02]  /*16e0*/  VIADD R0, R0, 0xffffffff ;  /* 0xffffffff00007836 */ /* 0x000fe40000000000 */
[C---:B------:R-:W-:Y:S01]  /*16f0*/  ISETP.NE.AND P1, PT, R3.reuse, 0x2, PT ;  /* 0x000000020300780c */ /* 0x040fe20003f25270 */
[----:B------:R-:W-:Y:S02]  /*1700*/  USEL UR4, URZ, 0x1, UP0 ;  /* 0x000000013f047887 */ /* 0x000fe40008000000 */
[----:B------:R-:W-:Y:S01]  /*1710*/  USEL UR8, UR8, URZ, UP0 ;  /* 0x0000003f08087287 */ /* 0x000fe20008000000 */
[----:B------:R-:W-:-:S03]  /*1720*/  SEL R3, R3, RZ, P1 ;  /* 0x000000ff03037207 */ /* 0x000fc60000800000 */
[----:B------:R-:W-:Y:S01]  /*1730*/  LOP3.LUT R7, R7, UR4, RZ, 0x3c, !PT ;  /* 0x0000000407077c12 */ /* 0x000fe2000f8e3cff */
[----:B------:R-:W-:Y:S07]  /*1740*/  @P2 BRA `(.L_x_25) ;  /* 0xfffffffc003c2947 */ /* 0x000fee000383ffff */
.L_x_18:
[----:B------:R-:W3:Y:S02]  /*1750*/  LDC R0, c[0x0][0x28c] ;  /* 0x0000a300ff007b82 */ /* 0x000ee40000000800 */
[----:B---3--:R-:W-:-:S13]  /*1760*/  ISETP.GE.AND P1, PT, R0, 0x1, PT ;  /* 0x000000010000780c */ /* 0x008fda0003f26270 */
[----:B------:R-:W-:Y:S05]  /*1770*/  @!P1 BRA `(.L_x_26) ;  /* 0x0000000000389947 */ /* 0x000fea0003800000 */
[----:B------:R-:W-:Y:S05]  /*1780*/  @!P0 BRA `(.L_x_27) ;  /* 0x0000000000048947 */ /* 0x000fea0003800000 */
[----:B------:R-:W-:Y:S01]  /*1790*/  BPT.TRAP 0x1 ;  /* 0x000000040000795c */ /* 0x000fe20000300000 */
.L_x_27:
[----:B------:R-:W-:Y:S01]  /*17a0*/  UISETP.LT.AND UP0, UPT, UR40, 0x1, UPT ;  /* 0x000000012800788c */ /* 0x000fe2000bf01270 */
[----:B------:R-:W-:-:S03]  /*17b0*/  ISETP.GT.U32.AND P0, PT, R19, 0x1, PT ;  /* 0x000000011300780c */ /* 0x000fc60003f04070 */
[----:B------:R-:W-:-:S04]  /*17c0*/  USEL UR4, UR40, 0x1, UP0 ;  /* 0x0000000128047887 */ /* 0x000fc80008000000 */
[----:B------:R-:W-:-:S04]  /*17d0*/  UIADD3 UR4, UR39, UR40, -UR4 ;  /* 0x0000002827047290 */ /* 0x000fc8000fffe804 */
[----:B------:R-:W-:-:S04]  /*17e0*/  USHF.L.U32 UR4, UR4, 0x3, URZ ;  /* 0x0000000304047899 */ /* 0x000fc8000800063f */
[----:B------:R-:W-:-:S06]  /*17f0*/  ULOP3.LUT UR4, UR4, 0x8, URZ, 0xc0, !UPT ;  /* 0x0000000804047892 */ /* 0x000fcc000f8ec03f */
[----:B------:R-:W-:-:S05]  /*1800*/  IMAD.U32 R3, RZ, RZ, UR4 ;  /* 0x00000004ff037e24 */ /* 0x000fca000f8e00ff */
[----:B------:R-:W-:-:S04]  /*1810*/  IADD3 R0, R6, 0x10, R3 ;  /* 0x0000001006007810 */ /* 0x000fc80007ffe003 */
[----:B------:R-:W-:-:S04]  /*1820*/  PRMT R0, RZ, 0x654, R0 ;  /* 0x00000654ff007816 */ /* 0x000fc80000000000 */
[----:B------:R3:W-:Y:S01]  /*1830*/  SYNCS.ARRIVE.TRANS64.RED.A1T0 RZ, [R0+URZ], RZ ;  /* 0x000000ff00ff79a7 */ /* 0x0007e2000810043f */
[----:B------:R-:W-:Y:S05]  /*1840*/  @P0 BRA `(.L_x_26) ;  /* 0x0000000000040947 */ /* 0x000fea0003800000 */
[----:B------:R-:W-:Y:S01]  /*1850*/  BPT.TRAP 0x1 ;  /* 0x000000040000795c */ /* 0x000fe20000300000 */
.L_x_26:
[----:B------:R-:W4:Y:S01]  /*1860*/  LDC R9, c[0x0][0x288] ;  /* 0x0000a200ff097b82 */ /* 0x000f220000000800 */
[--C-:B---3--:R-:W-:Y:S01]  /*1870*/  SHF.R.U32.HI R0, RZ, 0x2, R18.reuse ;  /* 0x00000002ff007819 */ /* 0x108fe20000011612 */
[----:B------:R-:W-:Y:S01]  /*1880*/  UIADD3 UR39, UR40, UR39, URZ ;  /* 0x0000002728277290 */ /* 0x000fe2000fffe03f */
[----:B01----:R-:W-:Y:S01]  /*1890*/  SHF.R.U32.HI R5, RZ, 0x7, R18 ;  /* 0x00000007ff057819 */ /* 0x003fe20000011612 */
[----:B------:R-:W-:Y:S01]  /*18a0*/  ULDC UR8, c[0x0][0x284] ;  /* 0x0000a10000087ab9 */ /* 0x000fe20000000800 */
[----:B------:R-:W-:Y:S01]  /*18b0*/  LOP3.LUT R4, R18, 0x60, RZ, 0xc0, !PT ;  /* 0x0000006012047812 */ /* 0x000fe200078ec0ff */
[----:B------:R-:W-:Y:S01]  /*18c0*/  USHF.R.U32.HI UR4, URZ, 0x1, UR39 ;  /* 0x000000013f047899 */ /* 0x000fe20008011627 */
[----:B------:R-:W-:Y:S01]  /*18d0*/  LOP3.LUT R3, R0, 0x7, RZ, 0xc0, !PT ;  /* 0x0000000700037812 */ /* 0x000fe200078ec0ff */
[----:B------:R-:W-:Y:S01]  /*18e0*/  UISETP.GT.U32.AND UP1, UPT, UR39, 0x1, UPT ;  /* 0x000000012700788c */ /* 0x000fe2000bf24070 */
[----:B------:R-:W-:Y:S01]  /*18f0*/  LOP3.LUT R0, R5, 0x1, RZ, 0xc0, !PT ;  /* 0x0000000105007812 */ /* 0x000fe200078ec0ff */
[----:B------:R-:W-:Y:S01]  /*1900*/  ULOP3.LUT UR4, UR4, 0x1, URZ, 0xc0, !UPT ;  /* 0x0000000104047892 */ /* 0x000fe2000f8ec03f */
[----:B------:R-:W-:Y:S01]  /*1910*/  SHF.R.U32.HI R6, RZ, 0x1, R4 ;  /* 0x00000001ff067819 */ /* 0x000fe20000011604 */
[----:B------:R-:W-:Y:S01]  /*1920*/  IMAD.SHL.U32 R4, R18, 0x2, RZ ;  /* 0x0000000212047824 */ /* 0x000fe200078e00ff */
[----:B------:R-:W-:Y:S01]  /*1930*/  SHF.R.S32.HI R14, RZ, 0x1f, R22 ;  /* 0x0000001fff0e7819 */ /* 0x000fe20000011416 */
[----:B------:R-:W-:Y:S01]  /*1940*/  IMAD.SHL.U32 R8, R0, 0x40, RZ ;  /* 0x0000004000087824 */ /* 0x000fe200078e00ff */
[--C-:B------:R-:W-:Y:S01]  /*1950*/  IADD3 R5, RZ, -R6, -R3.reuse ;  /* 0x80000006ff057210 */ /* 0x100fe20007ffe803 */
[----:B------:R-:W-:Y:S01]  /*1960*/  UISETP.NE.U32.AND UP0, UPT, UR4, 0x1, UPT ;  /* 0x000000010400788c */ /* 0x000fe2000bf05070 */
[----:B------:R-:W-:Y:S01]  /*1970*/  LOP3.LUT R4, R4, 0x6, RZ, 0xc0, !PT ;  /* 0x0000000604047812 */ /* 0x000fe200078ec0ff */
[----:B------:R-:W-:Y:S01]  /*1980*/  ULDC.64 UR6, c[0x0][0x5d0] ;  /* 0x0001740000067ab9 */ /* 0x000fe20000000a00 */
[----:B------:R-:W-:Y:S01]  /*1990*/  LOP3.LUT R3, R8, 0x40, R3, 0xe2, !PT ;  /* 0x0000004008037812 */ /* 0x000fe200078ee203 */
[----:B------:R-:W-:Y:S01]  /*19a0*/  IMAD R7, R0, -0x40, R5 ;  /* 0xffffffc000077824 */ /* 0x000fe200078e0205 */
[----:B------:R-:W-:Y:S01]  /*19b0*/  LOP3.LUT R0, R18, 0x3, RZ, 0xc0, !PT ;  /* 0x0000000312007812 */ /* 0x000fe200078ec0ff */
[----:B------:R-:W-:Y:S01]  /*19c0*/  UISETP.LT.U32.AND UP1, UPT, UR40, 0x2, UP1 ;  /* 0x000000022800788c */ /* 0x000fe20008f21070 */
[----:B------:R-:W-:Y:S01]  /*19d0*/  PRMT R8, R4, 0x6540, R23 ;  /* 0x0000654004087816 */ /* 0x000fe20000000017 */
[----:B------:R-:W-:Y:S01]  /*19e0*/  IMAD.SHL.U32 R23, R23, 0x100, RZ ;  /* 0x0000010017177824 */ /* 0x000fe200078e00ff */
[----:B------:R-:W-:Y:S01]  /*19f0*/  UISETP.GT.U32.AND UP0, UPT, UR40, 0x1, !UP0 ;  /* 0x000000012800788c */ /* 0x000fe2000c704070 */
[----:B----4-:R-:W-:Y:S01]  /*1a00*/  IMAD R12, R0, -0x2, R9 ;  /* 0xfffffffe000c7824 */ /* 0x010fe200078e0209 */
[----:B------:R-:W-:Y:S01]  /*1a10*/  USEL UR5, URZ, 0x1, !UP1 ;  /* 0x000000013f057887 */ /* 0x000fe2000c800000 */
[----:B------:R-:W-:Y:S01]  /*1a20*/  IMAD.SHL.U32 R0, R152, 0x80, RZ ;  /* 0x0000008098007824 */ /* 0x000fe200078e00ff */
[----:B------:R-:W-:Y:S01]  /*1a30*/  ISETP.GE.AND P0, PT, R23, R9, PT ;  /* 0x000000091700720c */ /* 0x000fe20003f06270 */
[----:B------:R-:W-:Y:S01]  /*1a40*/  IMAD R5, R14, UR6, RZ ;  /* 0x000000060e057c24 */ /* 0x000fe2000f8e02ff */
[----:B------:R-:W-:Y:S01]  /*1a50*/  SHF.R.S32.HI R9, RZ, 0x1f, R8 ;  /* 0x0000001fff097819 */ /* 0x000fe20000011408 */
[----:B------:R-:W-:Y:S01]  /*1a60*/  USEL UR4, URZ, 0x1, !UP0 ;  /* 0x000000013f047887 */ /* 0x000fe2000c000000 */
[----:B------:R-:W-:Y:S01]  /*1a70*/  ISETP.GE.OR P0, PT, R0, UR8, P0 ;  /* 0x0000000800007c0c */ /* 0x000fe20008706670 */
[----:B------:R-:W-:Y:S01]  /*1a80*/  IMAD.WIDE R10, R152, 0x80, RZ ;  /* 0x00000080980a7825 */ /* 0x000fe200078e02ff */
[----:B------:R-:W-:Y:S01]  /*1a90*/  ULOP3.LUT UR39, UR39, 0x1, URZ, 0xc0, !UPT ;  /* 0x0000000127277892 */ /* 0x000fe2000f8ec03f */
[----:B------:R-:W-:Y:S01]  /*1aa0*/  IADD3 R160, -R0, UR8, R7 ;  /* 0x0000000800a07c10 */ /* 0x000fe2000fffe107 */
[----:B------:R-:W-:Y:S01]  /*1ab0*/  ULOP3.LUT UR38, UR4, UR38, UR5, 0x96, !UPT ;  /* 0x0000002604267292 */ /* 0x000fe2000f8e9605 */
[----:B------:R-:W-:Y:S01]  /*1ac0*/  IMAD R13, R22, UR7, R5 ;  /* 0x00000007160d7c24 */ /* 0x000fe2000f8e0205 */
[----:B------:R-:W-:Y:S01]  /*1ad0*/  LOP3.LUT R161, R10, R3, R6, 0xfe, !PT ;  /* 0x000000030aa17212 */ /* 0x000fe200078efe06 */
[----:B------:R-:W-:-:S04]  /*1ae0*/  IMAD.WIDE.U32 R4, R22, UR6, R8 ;  /* 0x0000000616047c25 */ /* 0x000fc8000f8e0008 */
[----:B------:R-:W-:Y:S02]  /*1af0*/  IMAD.IADD R5, R5, 0x1, R13 ;  /* 0x0000000105057824 */ /* 0x000fe400078e020d */
[----:B------:R-:W-:Y:S02]  /*1b00*/  IMAD.IADD R0, R12, 0x1, -R23 ;  /* 0x000000010c007824 */ /* 0x000fe400078e0a17 */
[----:B------:R-:W-:Y:S01]  /*1b10*/  IMAD.MOV.U32 R152, RZ, RZ, -0x1 ;  /* 0xffffffffff987424 */ /* 0x000fe200078e00ff */
[----:B------:R-:W-:Y:S06]  /*1b20*/  @P0 BRA `(.L_x_28) ;  /* 0x0000006000a00947 */ /* 0x000fec0003800000 */
[----:B------:R-:W0:Y:S01]  /*1b30*/  LDC.64 R12, c[0x0][0x5c8] ;  /* 0x00017200ff0c7b82 */ /* 0x000e220000000a00 */
[----:B------:R-:W-:Y:S01]  /*1b40*/  ULDC.64 UR4, c[0x0][0x5c0] ;  /* 0x0001700000047ab9 */ /* 0x000fe20000000a00 */
[----:B------:R-:W-:Y:S01]  /*1b50*/  BSSY B0, `(.L_x_28) ;  /* 0x0000625000007945 */ /* 0x000fe20003800000 */
[-C--:B0-----:R-:W-:Y:S02]  /*1b60*/  IMAD R6, R11, R12.reuse, RZ ;  /* 0x0000000c0b067224 */ /* 0x081fe400078e02ff */
[----:B------:R-:W-:-:S04]  /*1b70*/  IMAD.WIDE.U32 R4, R161, R12, R4 ;  /* 0x0000000ca1047225 */ /* 0x000fc800078e0004 */
[----:B------:R-:W-:Y:S01]  /*1b80*/  IMAD R3, R161, R13, R6 ;  /* 0x0000000da1037224 */ /* 0x000fe200078e0206 */
[----:B------:R-:W-:-:S03]  /*1b90*/  IADD3 R4, P0, R4, UR4, RZ ;  /* 0x0000000404047c10 */ /* 0x000fc6000ff1e0ff */
[----:B------:R-:W-:Y:S01]  /*1ba0*/  IMAD.IADD R3, R5, 0x1, R3 ;  /* 0x0000000105037824 */ /* 0x000fe200078e0203 */
[----:B------:R-:W-:-:S04]  /*1bb0*/  LEA R6, P1, R12, R4, 0x3 ;  /* 0x000000040c067211 */ /* 0x000fc800078218ff */
[----:B------:R-:W-:Y:S02]  /*1bc0*/  IADD3.X R5, R3, UR5, RZ, P0, !PT ;  /* 0x0000000503057c10 */ /* 0x000fe400087fe4ff */
[----:B-----5:R-:W-:Y:S02]  /*1bd0*/  ISETP.NE.AND P0, PT, R154, RZ, PT ;  /* 0x000000ff9a00720c */ /* 0x020fe40003f05270 */
[----:B------:R-:W-:-:S11]  /*1be0*/  LEA.HI.X R7, R12, R5, R13, 0x3, P1 ;  /* 0x000000050c077211 */ /* 0x000fd600008f1c0d */
[----:B------:R-:W-:Y:S05]  /*1bf0*/  @!P0 BRA `(.L_x_29) ;  /* 0x0000004800608947 */ /* 0x000fea0003800000 */
[----:B------:R-:W0:Y:S01]  /*1c00*/  LDC.64 R156, c[0x0][0x5b0] ;  /* 0x00016c00ff9c7b82 */ /* 0x000e220000000a00 */
[----:B------:R-:W-:Y:S01]  /*1c10*/  ULDC.64 UR4, c[0x0][0x5b8] ;  /* 0x00016e0000047ab9 */ /* 0x000fe20000000a00 */
[----:B------:R-:W-:Y:S01]  /*1c20*/  ISETP.GE.AND P1, PT, R160, 0x1, PT ;  /* 0x00000001a000780c */ /* 0x000fe20003f26270 */
[----:B------:R-:W-:Y:S01]  /*1c30*/  IMAD R3, R14, UR4, RZ ;  /* 0x000000040e037c24 */ /* 0x000fe2000f8e02ff */
[----:B------:R-:W-:Y:S01]  /*1c40*/  BSSY B1, `(.L_x_30) ;  /* 0x000000e000017945 */ /* 0x000fe20003800000 */
[----:B------:R-:W-:Y:S01]  /*1c50*/  IMAD.WIDE.U32 R20, R22, UR4, R8 ;  /* 0x0000000416147c25 */ /* 0x000fe2000f8e0008 */
[----:B------:R-:W-:Y:S02]  /*1c60*/  ISETP.LT.OR P5, PT, R0, 0x1, !P1 ;  /* 0x000000010000780c */ /* 0x000fe40004fa1670 */
[----:B------:R-:W1:Y:S01]  /*1c70*/  LDC.64 R158, c[0x0][0x5a8] ;  /* 0x00016a00ff9e7b82 */ /* 0x000e620000000a00 */
[----:B------:R-:W-:Y:S02]  /*1c80*/  IMAD R3, R22, UR5, R3 ;  /* 0x0000000516037c24 */ /* 0x000fe4000f8e0203 */
[----:B------:R-:W-:-:S02]  /*1c90*/  IMAD.MOV.U32 R14, RZ, RZ, R20 ;  /* 0x000000ffff0e7224 */ /* 0x000fc400078e0014 */
[----:B------:R-:W-:Y:S02]  /*1ca0*/  IMAD.IADD R15, R21, 0x1, R3 ;  /* 0x00000001150f7824 */ /* 0x000fe400078e0203 */
[-C--:B0-----:R-:W-:Y:S02]  /*1cb0*/  IMAD R10, R11, R156.reuse, RZ ;  /* 0x0000009c0b0a7224 */ /* 0x081fe400078e02ff */
[----:B------:R-:W-:-:S04]  /*1cc0*/  IMAD.WIDE.U32 R8, R161, R156, R14 ;  /* 0x0000009ca1087225 */ /* 0x000fc800078e000e */
[----:B------:R-:W-:Y:S01]  /*1cd0*/  IMAD R13, R161, R157, R10 ;  /* 0x0000009da10d7224 */ /* 0x000fe200078e020a */
[----:B-1----:R-:W-:-:S04]  /*1ce0*/  IADD3 R8, P0, R8, R158, RZ ;  /* 0x0000009e08087210 */ /* 0x002fc80007f1e0ff */
[----:B------:R-:W-:Y:S01]  /*1cf0*/  IADD3.X R9, R159, R9, R13, P0, !PT ;  /* 0x000000099f097210 */ /* 0x000fe200007fe40d */
[----:B------:R-:W-:Y:S08]  /*1d00*/  @P5 BRA `(.L_x_31) ;  /* 0x0000000000045947 */ /* 0x000ff00003800000 */
[----:B--2---:R0:W5:Y:S02]  /*1d10*/  LDG.E.U8 R155, desc[UR36][R8.64] ;  /* 0x00000024089b7981 */ /* 0x004164000c1e1100 */
.L_x_31:
[----:B------:R-:W-:Y:S05]  /*1d20*/  BSYNC B1 ;  /* 0x0000000000017941 */ /* 0x000fea0003800000 */
.L_x_30:
[----:B-----5:R-:W-:Y:S01]  /*1d30*/  LOP3.LUT R3, R155, 0xffff, RZ, 0xc0, !PT ;  /* 0x0000ffff9b037812 */ /* 0x020fe200078ec0ff */
[----:B------:R-:W-:Y:S01]  /*1d40*/  IMAD.SHL.U32 R10, R156, 0x8, RZ ;  /* 0x000000089c0a7824 */ /* 0x000fe200078e00ff */
[----:B------:R-:W-:Y:S01]  /*1d50*/  ISETP.LT.OR P2, PT, R0, 0x2, !P1 ;  /* 0x000000020000780c */ /* 0x000fe20004f41670 */
[----:B------:R-:W-:Y:S01]  /*1d60*/  BSSY B1, `(.L_x_32) ;  /* 0x000000e000017945 */ /* 0x000fe20003800000 */
[----:B------:R-:W-:Y:S02]  /*1d70*/  PRMT R3, R3, 0x8880, RZ ;  /* 0x0000888003037816 */ /* 0x000fe400000000ff */
[----:B------:R-:W-:Y:S02]  /*1d80*/  SHF.L.U64.HI R11, R156, 0x3, R157 ;  /* 0x000000039c0b7819 */ /* 0x000fe4000001029d */
[----:B------:R-:W-:Y:S01]  /*1d90*/  ISETP.GE.AND P0, PT, R160, 0x9, PT ;  /* 0x00000009a000780c */ /* 0x000fe20003f06270 */
[----:B------:R-:W-:Y:S02]  /*1da0*/  IMAD R12, R3, R154, RZ ;  /* 0x0000009a030c7224 */ /* 0x000fe400078e02ff */
[----:B------:R-:W-:-:S04]  /*1db0*/  IMAD.WIDE.U32 R10, R161, R156, R10 ;  /* 0x0000009ca10a7225 */ /* 0x000fc800078e000a */
[----:B------:R-:W-:Y:S01]  /*1dc0*/  @!P5 IMAD R3, R24, R153, R12 ;  /* 0x000000991803d224 */ /* 0x000fe200078e020c */
[----:B------:R-:W-:Y:S01]  /*1dd0*/  IADD3 R10, P3, P4, R20, R158, R10 ;  /* 0x0000009e140a7210 */ /* 0x000fe20007c7e00a */
[----:B------:R-:W-:-:S03]  /*1de0*/  IMAD.IADD R13, R13, 0x1, R11 ;  /* 0x000000010d0d7824 */ /* 0x000fc600078e020b */
[----:B------:R1:W-:Y:S01]  /*1df0*/  @!P5 STG.E.U8 desc[UR36][R4.64], R3 ;  /* 0x000000030400d986 */ /* 0x0003e2000c101124 */
[----:B------:R-:W-:Y:S08]  /*1e00*/  @P2 BRA `(.L_x_33) ;  /* 0x00000000000c2947 */ /* 0x000ff00003800000 */
[----:B--2---:R-:W1:Y:S02]  /*1e10*/  LDG.E.U8 R155, desc[UR36][R8.64+0x1] ;  /* 0x00000124089b7981 */ /* 0x004e64000c1e1100 */
[----:B-1----:R-:W-:-:S05]  /*1e20*/  PRMT R3, R155, 0x8880, RZ ;  /* 0x000088809b037816 */ /* 0x002fca00000000ff */
[----:B------:R-:W-:-:S07]  /*1e30*/  IMAD R12, R3, R154, RZ ;  /* 0x0000009a030c7224 */ /* 0x000fce00078e02ff */
.L_x_33:
[----:B------:R-:W-:Y:S05]  /*1e40*/  BSYNC B1 ;  /* 0x0000000000017941 */ /* 0x000fea0003800000 */
.L_x_32:
[C---:B------:R-:W-:Y:S01]  /*1e50*/  ISETP.LT.OR P5, PT, R0.reuse, 0x1, !P0 ;  /* 0x000000010000780c */ /* 0x040fe200047a1670 */
[----:B------:R-:W-:Y:S01]  /*1e60*/  @!P2 IMAD R25, R25, R153, R12 ;  /* 0x000000991919a224 */ /* 0x000fe200078e020c */
[----:B------:R-:W-:Y:S01]  /*1e70*/  BSSY B1, `(.L_x_34) ;  /* 0x000000a000017945 */ /* 0x000fe20003800000 */
[----:B------:R-:W-:Y:S02]  /*1e80*/  IADD3.X R11, R15, R159, R13, P3, P4 ;  /* 0x0000009f0f0b7210 */ /* 0x000fe40001fe840d */
[C---:B------:R-:W-:Y:S01]  /*1e90*/  ISETP.LT.OR P3, PT, R0.reuse, 0x2, !P0 ;  /* 0x000000020000780c */ /* 0x040fe20004761670 */
[----:B------:R3:W-:Y:S01]  /*1ea0*/  @!P2 STG.E.U8 desc[UR36][R4.64+0x1], R25 ;  /* 0x000001190400a986 */ /* 0x0007e2000c101124 */
[C---:B------:R-:W-:Y:S02]  /*1eb0*/  ISETP.LT.OR P4, PT, R0.reuse, 0x9, !P1 ;  /* 0x000000090000780c */ /* 0x040fe40004f81670 */
[----:B------:R-:W-:-:S04]  /*1ec0*/  ISETP.LT.OR P2, PT, R0, 0xa, !P1 ;  /* 0x0000000a0000780c */ /* 0x000fc80004f41670 */
[----:B------:R-:W-:Y:S09]  /*1ed0*/  @P5 BRA `(.L_x_35) ;  /* 0x00000000000c5947 */ /* 0x000ff20003800000 */
[----:B--2---:R-:W1:Y:S02]  /*1ee0*/  LDG.E.U8 R155, desc[UR36][R10.64] ;  /* 0x000000240a9b7981 */ /* 0x004e64000c1e1100 */
[----:B-1----:R-:W-:-:S05]  /*1ef0*/  PRMT R3, R155, 0x8880, RZ ;  /* 0x000088809b037816 */ /* 0x002fca00000000ff */
[----:B------:R-:W-:-:S07]  /*1f00*/  IMAD R12, R3, R154, RZ ;  /* 0x0000009a030c7224 */ /* 0x000fce00078e02ff */
.L_x_35:
[----:B------:R-:W-:Y:S05]  /*1f10*/  BSYNC B1 ;  /* 0x0000000000017941 */ /* 0x000fea0003800000 */
.L_x_34:
[----:B-1----:R-:W-:Y:S01]  /*1f20*/  @!P5 IMAD R3, R26, R153, R12 ;  /* 0x000000991a03d224 */ /* 0x002fe200078e020c */
[----:B------:R-:W-:Y:S04]  /*1f30*/  BSSY B1, `(.L_x_36) ;  /* 0x0000006000017945 */ /* 0x000fe80003800000 */
[----:B------:R1:W-:Y:S01]  /*1f40*/  @!P5 STG.E.U8 desc[UR36][R6.64], R3 ;  /* 0x000000030600d986 */ /* 0x0003e2000c101124 */
[----:B------:R-:W-:Y:S05]  /*1f50*/  @P3 BRA `(.L_x_37) ;  /* 0x00000000000c3947 */ /* 0x000fea0003800000 */
[----:B--2---:R-:W1:Y:S02]  /*1f60*/  LDG.E.U8 R155, desc[UR36][R10.64+0x1] ;  /* 0x000001240a9b7981 */ /* 0x004e64000c1e1100 */
[----:B-1----:R-:W-:-:S05]  /*1f70*/  PRMT R3, R155, 0x8880, RZ ;  /* 0x000088809b037816 */ /* 0x002fca00000000ff */
[----:B------:R-:W-:-:S07]  /*1f80*/  IMAD R12, R3, R154, RZ ;  /* 0x0000009a030c7224 */ /* 0x000fce00078e02ff */
.L_x_37:
[----:B------:R-:W-:Y:S05]  /*1f90*/  BSYNC B1 ;  /* 0x0000000000017941 */ /* 0x000fea0003800000 */
.L_x_36:
[----:B------:R-:W-:Y:S01]  /*1fa0*/  @!P3 IMAD R27, R27, R153, R12 ;  /* 0x000000991b1bb224 */ /* 0x000fe200078e020c */
[----:B------:R-:W-:Y:S04]  /*1fb0*/  BSSY B1, `(.L_x_38) ;  /* 0x0000006000017945 */ /* 0x000fe80003800000 */
[----:B------:R4:W-:Y:S01]  /*1fc0*/  @!P3 STG.E.U8 desc[UR36][R6.64+0x1], R27 ;  /* 0x0000011b0600b986 */ /* 0x0009e2000c101124 */
[----:B------:R-:W-:Y:S05]  /*1fd0*/  @P4 BRA `(.L_x_39) ;  /* 0x00000000000c4947 */ /* 0x000fea0003800000 */
[----:B--2---:R-:W1:Y:S02]  /*1fe0*/  LDG.E.U8 R155, desc[UR36][R8.64+0x8] ;  /* 0x00000824089b7981 */ /* 0x004e64000c1e1100 */
[----:B-1----:R-:W-:-:S05]  /*1ff0*/  PRMT R3, R155, 0x8880, RZ ;  /* 0x000088809b037816 */ /* 0x002fca00000000ff */
[----:B------:R-:W-:-:S07]  /*2000*/  IMAD R12, R3, R154, RZ ;  /* 0x0000009a030c7224 */ /* 0x000fce00078e02ff */
.L_x_39:
[----:B------:R-:W-:Y:S05]  /*2010*/  BSYNC B1 ;  /* 0x0000000000017941 */ /* 0x000fea0003800000 */
.L_x_38:
[----:B-1----:R-:W-:Y:S01]  /*2020*/  @!P4 IMAD R3, R28, R153, R12 ;  /* 0x000000991c03c224 */ /* 0x002fe200078e020c */
[----:B------:R-:W-:Y:S04]  /*2030*/  BSSY B1, `(.L_x_40) ;  /* 0x0000006000017945 */ /* 0x000fe80003800000 */
[----:B------:R1:W-:Y:S01]  /*2040*/  @!P4 STG.E.U8 desc[UR36][R4.64+0x8], R3 ;  /* 0x000008030400c986 */ /* 0x0003e2000c101124 */
[----:B------:R-:W-:Y:S05]  /*2050*/  @P2 BRA `(.L_x_41) ;  /* 0x00000000000c2947 */ /* 0x000fea0003800000 */
[----:B--2---:R-:W1:Y:S02]  /*2060*/  LDG.E.U8 R155, desc[UR36][R8.64+0x9] ;  /* 0x00000924089b7981 */ /* 0x004e64000c1e1100 */
[----:B-1----:R-:W-:-:S05]  /*2070*/  PRMT R3, R155, 0x8880, RZ ;  /* 0x000088809b037816 */ /* 0x002fca00000000ff */
[----:B------:R-:W-:-:S07]  /*2080*/  IMAD R12, R3, R154, RZ ;  /* 0x0000009a030c7224 */ /* 0x000fce00078e02ff */
.L_x_41:
[----:B------:R-:W-:Y:S05]  /*2090*/  BSYNC B1 ;  /* 0x0000000000017941 */ /* 0x000fea0003800000 */
.L_x_40:
[C---:B------:R-:W-:Y:S01]  /*20a0*/  ISETP.LT.OR P4, PT, R0.reuse, 0x9, !P0 ;  /* 0x000000090000780c */ /* 0x040fe20004781670 */
[----:B------:R-:W-:Y:S01]  /*20b0*/  @!P2 IMAD R29, R29, R153, R12 ;  /* 0x000000991d1da224 */ /* 0x000fe200078e020c */
[----:B------:R-:W-:Y:S01]  /*20c0*/  BSSY B1, `(.L_x_42) ;  /* 0x0000009000017945 */ /* 0x000fe20003800000 */
[C---:B------:R-:W-:Y:S02]  /*20d0*/  ISETP.LT.OR P3, PT, R0.reuse, 0xa, !P0 ;  /* 0x0000000a0000780c */ /* 0x040fe40004761670 */
[C---:B------:R-:W-:Y:S01]  /*20e0*/  ISETP.LT.OR P5, PT, R0.reuse, 0x11, !P1 ;  /* 0x000000110000780c */ /* 0x040fe20004fa1670 */
[----:B------:R0:W-:Y:S01]  /*20f0*/  @!P2 STG.E.U8 desc[UR36][R4.64+0x9], R29 ;  /* 0x0000091d0400a986 */ /* 0x0001e2000c101124 */
[----:B------:R-:W-:-:S06]  /*2100*/  ISETP.LT.OR P2, PT, R0, 0x12, !P1 ;  /* 0x000000120000780c */ /* 0x000fcc0004f41670 */
[----:B------:R-:W-:Y:S07]  /*2110*/  @P4 BRA `(.L_x_43) ;  /* 0x00000000000c4947 */ /* 0x000fee0003800000 */
[----:B--2---:R-:W1:Y:S02]  /*2120*/  LDG.E.U8 R155, desc[UR36][R10.64+0x8] ;  /* 0x000008240a9b7981 */ /* 0x004e64000c1e1100 */
[----:B-1----:R-:W-:-:S05]  /*2130*/  PRMT R3, R155, 0x8880, RZ ;  /* 0x000088809b037816 */ /* 0x002fca00000000ff */
[----:B------:R-:W-:-:S07]  /*2140*/  IMAD R12, R3, R154, RZ ;  /* 0x0000009a030c7224 */ /* 0x000fce00078e02ff */
.L_x_43:
[----:B------:R-:W-:Y:S05]  /*2150*/  BSYNC B1 ;  /* 0x0000000000017941 */ /* 0x000fea0003800000 */
.L_x_42:
[----:B-1----:R-:W-:Y:S01]  /*2160*/  @!P4 IMAD R3, R30, R153, R12 ;  /* 0x000000991e03c224 */ /* 0x002fe200078e020c */
[----:B------:R-:W-:Y:S04]  /*2170*/  BSSY B1, `(.L_x_44) ;  /* 0x0000006000017945 */ /* 0x000fe80003800000 */
[----:B------:R1:W-:Y:S01]  /*2180*/  @!P4 STG.E.U8 desc[UR36][R6.64+0x8], R3 ;  /* 0x000008030600c986 */ /* 0x0003e2000c101124 */
[----:B------:R-:W-:Y:S05]  /*2190*/  @P3 BRA `(.L_x_45) ;  /* 0x00000000000c3947 */ /* 0x000fea0003800000 */
[----:B--2---:R-:W1:Y:S02]  /*21a0*/  LDG.E.U8 R155, desc[UR36][R10.64+0x9] ;  /* 0x000009240a9b7981 */ /* 0x004e64000c1e1100 */
[----:B-1----:R-:W-:-:S05]  /*21b0*/  PRMT R3, R155, 0x8880, RZ ;  /* 0x000088809b037816 */ /* 0x002fca00000000ff */
[----:B------:R-:W-:-:S07]  /*21c0*/  IMAD R12, R3, R154, RZ ;  /* 0x0000009a030c7224 */ /* 0x000fce00078e02ff */
.L_x_45:
[----:B------:R-:W-:Y:S05]  /*21d0*/  BSYNC B1 ;  /* 0x0000000000017941 */ /* 0x000fea0003800000 */
.L_x_44:
[----:B------:R-:W-:Y:S01]  /*21e0*/  @!P3 IMAD R31, R31, R153, R12 ;  /* 0x000000991f1fb224 */ /* 0x000fe200078e020c */
[----:B------:R-:W-:Y:S04]  /*21f0*/  BSSY B1, `(.L_x_46) ;  /* 0x0000006000017945 */ /* 0x000fe80003800000 */
[----:B------:R0:W-:Y:S01]  /*2200*/  @!P3 STG.E.U8 desc[UR36][R6.64+0x9], R31 ;  /* 0x0000091f0600b986 */ /* 0x0001e2000c101124 */
[----:B------:R-:W-:Y:S05]  /*2210*/  @P5 BRA `(.L_x_47) ;  /* 0x00000000000c5947 */ /* 0x000fea0003800000 */
[----:B--2---:R-:W1:Y:S02]  /*2220*/  LDG.E.U8 R155, desc[UR36][R8.64+0x10] ;  /* 0x00001024089b7981 */ /* 0x004e64000c1e1100 */
[----:B-1----:R-:W-:-:S05]  /*2230*/  PRMT R3, R155, 0x8880, RZ ;  /* 0x000088809b037816 */ /* 0x002fca00000000ff */
[----:B------:R-:W-:-:S07]  /*2240*/  IMAD R12, R3, R154, RZ ;  /* 0x0000009a030c7224 */ /* 0x000fce00078e02ff */
.L_x_47:
[----:B------:R-:W-:Y:S05]  /*2250*/  BSYNC B1 ;  /* 0x0000000000017941 */ /* 0x000fea0003800000 */
.L_x_46:
[----:B-1----:R-:W-:Y:S01]  /*2260*/  @!P5 IMAD R3, R32, R153, R12 ;  /* 0x000000992003d224 */ /* 0x002fe200078e020c */
[----:B------:R-:W-:Y:S04]  /*2270*/  BSSY B1, `(.L_x_48) ;  /* 0x0000006000017945 */ /* 0x000fe80003800000 */
[----:B------:R1:W-:Y:S01]  /*2280*/  @!P5 STG.E.U8 desc[UR36][R4.64+0x10], R3 ;  /* 0x000010030400d986 */ /* 0x0003e2000c101124 */
[----:B------:R-:W-:Y:S05]  /*2290*/  @P2 BRA `(.L_x_49) ;  /* 0x00000000000c2947 */ /* 0x000fea0003800000 */
[----:B--2---:R-:W1:Y:S02]  /*22a0*/  LDG.E.U8 R155, desc[UR36][R8.64+0x11] ;  /* 0x00001124089b7981 */ /* 0x004e64000c1e1100 */
[----:B-1----:R-:W-:-:S05]  /*22b0*/  PRMT R3, R155, 0x8880, RZ ;  /* 0x000088809b037816 */ /* 0x002fca00000000ff */
[----:B------:R-:W-:-:S07]  /*22c0*/  IMAD R12, R3, R154, RZ ;  /* 0x0000009a030c7224 */ /* 0x000fce00078e02ff */
.L_x_49:
[----:B------:R-:W-:Y:S05]  /*22d0*/  BSYNC B1 ;  /* 0x0000000000017941 */ /* 0x000fea0003800000 */
.L_x_48:
        /* <DEDUP_REMOVED lines=11> */
.L_x_51:
[----:B------:R-:W-:Y:S05]  /*2390*/  BSYNC B1 ;  /* 0x0000000000017941 */ /* 0x000fea0003800000 */
.L_x_50:
[----:B-1----:R-:W-:Y:S01]  /*23a0*/  @!P4 IMAD R3, R34, R153, R12 ;  /* 0x000000992203c224 */ /* 0x002fe200078e020c */
[----:B------:R-:W-:Y:S04]  /*23b0*/  BSSY B1, `(.L_x_52) ;  /* 0x0000006000017945 */ /* 0x000fe80003800000 */
[----:B------:R1:W-:Y:S01]  /*23c0*/  @!P4 STG.E.U8 desc[UR36][R6.64+0x10], R3 ;  /* 0x000010030600c986 */ /* 0x0003e2000c101124 */
[----:B------:R-:W-:Y:S05]  /*23d0*/  @P3 BRA `(.L_x_53) ;  /* 0x00000000000c3947 */ /* 0x000fea0003800000 */
[----:B--2---:R-:W1:Y:S02]  /*23e0*/  LDG.E.U8 R155, desc[UR36][R10.64+0x11] ;  /* 0x000011240a9b7981 */ /* 0x004e64000c1e1100 */
[----:B-1----:R-:W-:-:S05]  /*23f0*/  PRMT R3, R155, 0x8880, RZ ;  /* 0x000088809b037816 */ /* 0x002fca00000000ff */
[----:B------:R-:W-:-:S07]  /*2400*/  IMAD R12, R3, R154, RZ ;  /* 0x0000009a030c7224 */ /* 0x000fce00078e02ff */
.L_x_53:
[----:B------:R-:W-:Y:S05]  /*2410*/  BSYNC B1 ;  /* 0x0000000000017941 */ /* 0x000fea0003800000 */
.L_x_52:
[----:B------:R-:W-:Y:S01]  /*2420*/  @!P3 IMAD R35, R35, R153, R12 ;  /* 0x000000992323b224 */ /* 0x000fe200078e020c */
[----:B------:R-:W-:Y:S04]  /*2430*/  BSSY B1, `(.L_x_54) ;  /* 0x0000006000017945 */ /* 0x000fe80003800000 */
[----:B------:R0:W-:Y:S01]  /*2440*/  @!P3 STG.E.U8 desc[UR36][R6.64+0x11], R35 ;  /* 0x000011230600b986 */ /* 0x0001e2000c101124 */
[----:B------:R-:W-:Y:S05]  /*2450*/  @P5 BRA `(.L_x_55) ;  /* 0x00000000000c5947 */ /* 0x000fea0003800000 */
[----:B--2---:R-:W1:Y:S02]  /*2460*/  LDG.E.U8 R155, desc[UR36][R8.64+0x18] ;  /* 0x00001824089b7981 */ /* 0x004e64000c1e1100 */
[----:B-1----:R-:W-:-:S05]  /*2470*/  PRMT R3, R155, 0x8880, RZ ;  /* 0x000088809b037816 */ /* 0x002fca00000000ff */
[----:B------:R-:W-:-:S07]  /*2480*/  IMAD R12, R3, R154, RZ ;  /* 0x0000009a030c7224 */ /* 0x000fce00078e02ff */
.L_x_55:
[----:B------:R-:W-:Y:S05]  /*2490*/  BSYNC B1 ;  /* 0x0000000000017941 */ /* 0x000fea0003800000 */
.L_x_54:
[----:B-1----:R-:W-:Y:S01]  /*24a0*/  @!P5 IMAD R3, R36, R153, R12 ;  /* 0x000000992403d224 */ /* 0x002fe200078e020c */
[----:B------:R-:W-:Y:S04]  /*24b0*/  BSSY B1, `(.L_x_56) ;  /* 0x0000006000017945 */ /* 0x000fe80003800000 */
[----:B------:R1:W-:Y:S01]  /*24c0*/  @!P5 STG.E.U8 desc[UR36][R4.64+0x18], R3 ;  /* 0x000018030400d986 */ /* 0x0003e2000c101124 */
[----:B------:R-:W-:Y:S05]  /*24d0*/  @P2 BRA `(.L_x_57) ;  /* 0x00000000000c2947 */ /* 0x000fea0003800000 */
[----:B--2---:R-:W1:Y:S02]  /*24e0*/  LDG.E.U8 R155, desc[UR36][R8.64+0x19] ;  /* 0x00001924089b7981 */ /* 0x004e64000c1e1100 */
[----:B-1----:R-:W-:-:S05]  /*24f0*/  PRMT R3, R155, 0x8880, RZ ;  /* 0x000088809b037816 */ /* 0x002fca00000000ff */
[----:B------:R-:W-:-:S07]  /*2500*/  IMAD R12, R3, R154, RZ ;  /* 0x0000009a030c7224 */ /* 0x000fce00078e02ff */
.L_x_57:
[----:B------:R-:W-:Y:S05]  /*2510*/  BSYNC B1 ;  /* 0x0000000000017941 */ /* 0x000fea0003800000 */
.L_x_56:
        /* <DEDUP_REMOVED lines=11> */
.L_x_59:
[----:B------:R-:W-:Y:S05]  /*25d0*/  BSYNC B1 ;  /* 0x0000000000017941 */ /* 0x000fea0003800000 */
.L_x_58:
[----:B-1----:R-:W-:Y:S01]  /*25e0*/  @!P4 IMAD R3, R38, R153, R12 ;  /* 0x000000992603c224 */ /* 0x002fe200078e020c */
[----:B------:R-:W-:Y:S04]  /*25f0*/  BSSY B1, `(.L_x_60) ;  /* 0x0000006000017945 */ /* 0x000fe80003800000 */
[----:B------:R1:W-:Y:S01]  /*2600*/  @!P4 STG.E.U8 desc[UR36][R6.64+0x18], R3 ;  /* 0x000018030600c986 */ /* 0x0003e2000c101124 */
[----:B------:R-:W-:Y:S05]  /*2610*/  @P3 BRA `(.L_x_61) ;  /* 0x00000000000c3947 */ /* 0x000fea0003800000 */
[----:B--2---:R-:W1:Y:S02]  /*2620*/  LDG.E.U8 R155, desc[UR36][R10.64+0x19] ;  /* 0x000019240a9b7981 */ /* 0x004e64000c1e1100 */
[----:B-1----:R-:W-:-:S05]  /*2630*/  PRMT R3, R155, 0x8880, RZ ;  /* 0x000088809b037816 */ /* 0x002fca00000000ff */
[----:B------:R-:W-:-:S07]  /*2640*/  IMAD R12, R3, R154, RZ ;  /* 0x0000009a030c7224 */ /* 0x000fce00078e02ff */
.L_x_61:
[----:B------:R-:W-:Y:S05]  /*2650*/  BSYNC B1 ;  /* 0x0000000000017941 */ /* 0x000fea0003800000 */
.L_x_60:
[----:B------:R-:W-:Y:S01]  /*2660*/  @!P3 IMAD R39, R39, R153, R12 ;  /* 0x000000992727b224 */ /* 0x000fe200078e020c */
[----:B------:R-:W-:Y:S04]  /*2670*/  BSSY B1, `(.L_x_62) ;  /* 0x0000006000017945 */ /* 0x000fe80003800000 */
[----:B------:R0:W-:Y:S01]  /*2680*/  @!P3 STG.E.U8 desc[UR36][R6.64+0x19], R39 ;  /* 0x000019270600b986 */ /* 0x0001e2000c101124 */
[----:B------:R-:W-:Y:S05]  /*2690*/  @P5 BRA `(.L_x_63) ;  /* 0x00000000000c5947 */ /* 0x000fea0003800000 */
[----:B--2---:R-:W1:Y:S02]  /*26a0*/  LDG.E.U8 R155, desc[UR36][R8.64+0x20] ;  /* 0x00002024089b7981 */ /* 0x004e64000c1e1100 */
[----:B-1----:R-:W-:-:S05]  /*26b0*/  PRMT R3, R155, 0x8880, RZ ;  /* 0x000088809b037816 */ /* 0x002fca00000000ff */
[----:B------:R-:W-:-:S07]  /*26c0*/  IMAD R12, R3, R154, RZ ;  /* 0x0000009a030c7224 */ /* 0x000fce00078e02ff */
.L_x_63:
[----:B------:R-:W-:Y:S05]  /*26d0*/  BSYNC B1 ;  /* 0x0000000000017941 */ /* 0x000fea0003800000 */
.L_x_62:
[----:B-1----:R-:W-:Y:S01]  /*26e0*/  @!P5 IMAD R3, R40, R153, R12 ;  /* 0x000000992803d224 */ /* 0x002fe200078e020c */
[----:B------:R-:W-:Y:S04]  /*26f0*/  BSSY B1, `(.L_x_64) ;  /* 0x0000006000017945 */ /* 0x000fe80003800000 */
[----:B------:R1:W-:Y:S01]  /*2700*/  @!P5 STG.E.U8 desc[UR36][R4.64+0x20], R3 ;  /* 0x000020030400d986 */ /* 0x0003e2000c101124 */
[----:B------:R-:W-:Y:S05]  /*2710*/  @P2 BRA `(.L_x_65) ;  /* 0x00000000000c2947 */ /* 0x000fea0003800000 */
[----:B--2---:R-:W1:Y:S02]  /*2720*/  LDG.E.U8 R155, desc[UR36][R8.64+0x21] ;  /* 0x00002124089b7981 */ /* 0x004e64000c1e1100 */
[----:B-1----:R-:W-:-:S05]  /*2730*/  PRMT R3, R155, 0x8880, RZ ;  /* 0x000088809b037816 */ /* 0x002fca00000000ff */
[----:B------:R-:W-:-:S07]  /*2740*/  IMAD R12, R3, R154, RZ ;  /* 0x0000009a030c7224 */ /* 0x000fce00078e02ff */
.L_x_65:
[----:B------:R-:W-:Y:S05]  /*2750*/  BSYNC B1 ;  /* 0x0000000000017941 */ /* 0x000fea0003800000 */
.L_x_64:
        /* <DEDUP_REMOVED lines=11> */
.L_x_67:
[----:B------:R-:W-:Y:S05]  /*2810*/  BSYNC B1 ;  /* 0x0000000000017941 */ /* 0x000fea0003800000 */
.L_x_66:
[----:B-1----:R-:W-:Y:S01]  /*2820*/  @!P4 IMAD R3, R42, R153, R12 ;  /* 0x000000992a03c224 */ /* 0x002fe200078e020c */
[----:B------:R-:W-:Y:S04]  /*2830*/  BSSY B1, `(.L_x_68) ;  /* 0x0000006000017945 */ /* 0x000fe80003800000 */
[----:B------:R1:W-:Y:S01]  /*2840*/  @!P4 STG.E.U8 desc[UR36][R6.64+0x20], R3 ;  /* 0x000020030600c986 */ /* 0x0003e2000c101124 */
[----:B------:R-:W-:Y:S05]  /*2850*/  @P3 BRA `(.L_x_69) ;  /* 0x00000000000c3947 */ /* 0x000fea0003800000 */
[----:B--2---:R-:W1:Y:S02]  /*2860*/  LDG.E.U8 R155, desc[UR36][R10.64+0x21] ;  /* 0x000021240a9b7981 */ /* 0x004e64000c1e1100 */
[----:B-1----:R-:W-:-:S05]  /*2870*/  PRMT R3, R155, 0x8880, RZ ;  /* 0x000088809b037816 */ /* 0x002fca00000000ff */
[----:B------:R-:W-:-:S07]  /*2880*/  IMAD R12, R3, R154, RZ ;  /* 0x0000009a030c7224 */ /* 0x000fce00078e02ff */
.L_x_69:
[----:B------:R-:W-:Y:S05]  /*2890*/  BSYNC B1 ;  /* 0x0000000000017941 */ /* 0x000fea0003800000 */
.L_x_68:
[----:B------:R-:W-:Y:S01]  /*28a0*/  @!P3 IMAD R43, R43, R153, R12 ;  /* 0x000000992b2bb224 */ /* 0x000fe200078e020c */
[----:B------:R-:W-:Y:S04]  /*28b0*/  BSSY B1, `(.L_x_70) ;  /* 0x0000006000017945 */ /* 0x000fe80003800000 */
[----:B------:R0:W-:Y:S01]  /*28c0*/  @!P3 STG.E.U8 desc[UR36][R6.64+0x21], R43 ;  /* 0x0000212b0600b986 */ /* 0x0001e2000c101124 */
[----:B------:R-:W-:Y:S05]  /*28d0*/  @P5 BRA `(.L_x_71) ;  /* 0x00000000000c5947 */ /* 0x000fea0003800000 */
[----:B--2---:R-:W1:Y:S02]  /*28e0*/  LDG.E.U8 R155, desc[UR36][R8.64+0x28] ;  /* 0x00002824089b7981 */ /* 0x004e64000c1e1100 */
[----:B-1----:R-:W-:-:S05]  /*28f0*/  PRMT R3, R155, 0x8880, RZ ;  /* 0x000088809b037816 */ /* 0x002fca00000000ff */
[----:B------:R-:W-:-:S07]  /*2900*/  IMAD R12, R3, R154, RZ ;  /* 0x0000009a030c7224 */ /* 0x000fce00078e02ff */
.L_x_71:
[----:B------:R-:W-:Y:S05]  /*2910*/  BSYNC B1 ;  /* 0x0000000000017941 */ /* 0x000fea0003800000 */
.L_x_70:
[----:B-1----:R-:W-:Y:S01]  /*2920*/  @!P5 IMAD R3, R44, R153, R12 ;  /* 0x000000992c03d224 */ /* 0x002fe200078e020c */
[----:B------:R-:W-:Y:S04]  /*2930*/  BSSY B1, `(.L_x_72) ;  /* 0x0000006000017945 */ /* 0x000fe80003800000 */
[----:B------:R1:W-:Y:S01]  /*2940*/  @!P5 STG.E.U8 desc[UR36][R4.64+0x28], R3 ;  /* 0x000028030400d986 */ /* 0x0003e2000c101124 */
[----:B------:R-:W-:Y:S05]  /*2950*/  @P2 BRA `(.L_x_73) ;  /* 0x00000000000c2947 */ /* 0x000fea0003800000 */
[----:B--2---:R-:W1:Y:S02]  /*2960*/  LDG.E.U8 R155, desc[UR36][R8.64+0x29] ;  /* 0x00002924089b7981 */ /* 0x004e64000c1e1100 */
[----:B-1----:R-:W-:-:S05]  /*2970*/  PRMT R3, R155, 0x8880, RZ ;  /* 0x000088809b037816 */ /* 0x002fca00000000ff */
[----:B------:R-:W-:-:S07]  /*2980*/  IMAD R12, R3, R154, RZ ;  /* 0x0000009a030c7224 */ /* 0x000fce00078e02ff */
.L_x_73:
[----:B------:R-:W-:Y:S05]  /*2990*/  BSYNC B1 ;  /* 0x0000000000017941 */ /* 0x000fea0003800000 */
.L_x_72:
        /* <DEDUP_REMOVED lines=11> */
.L_x_75:
[----:B------:R-:W-:Y:S05]  /*2a50*/  BSYNC B1 ;  /* 0x0000000000017941 */ /* 0x000fea0003800000 */
.L_x_74:
[----:B-1----:R-:W-:Y:S01]  /*2a60*/  @!P4 IMAD R3, R46, R153, R12 ;  /* 0x000000992e03c224 */ /* 0x002fe200078e020c */
[----:B------:R-:W-:Y:S04]  /*2a70*/  BSSY B1, `(.L_x_76) ;  /* 0x0000006000017945 */ /* 0x000fe80003800000 */
[----:B------:R1:W-:Y:S01]  /*2a80*/  @!P4 STG.E.U8 desc[UR36][R6.64+0x28], R3 ;  /* 0x000028030600c986 */ /* 0x0003e2000c101124 */
[----:B------:R-:W-:Y:S05]  /*2a90*/  @P3 BRA `(.L_x_77) ;  /* 0x00000000000c3947 */ /* 0x000fea0003800000 */
[----:B--2---:R-:W1:Y:S02]  /*2aa0*/  LDG.E.U8 R155, desc[UR36][R10.64+0x29] ;  /* 0x000029240a9b7981 */ /* 0x004e64000c1e1100 */
[----:B-1----:R-:W-:-:S05]  /*2ab0*/  PRMT R3, R155, 0x8880, RZ ;  /* 0x000088809b037816 */ /* 0x002fca00000000ff */
[----:B------:R-:W-:-:S07]  /*2ac0*/  IMAD R12, R3, R154, RZ ;  /* 0x0000009a030c7224 */ /* 0x000fce00078e02ff */
.L_x_77:
[----:B------:R-:W-:Y:S05]  /*2ad0*/  BSYNC B1 ;  /* 0x0000000000017941 */ /* 0x000fea0003800000 */
.L_x_76:
[----:B------:R-:W-:Y:S01]  /*2ae0*/  @!P3 IMAD R47, R47, R153, R12 ;  /* 0x000000992f2fb224 */ /* 0x000fe200078e020c */
[----:B------:R-:W-:Y:S04]  /*2af0*/  BSSY B1, `(.L_x_78) ;  /* 0x0000006000017945 */ /* 0x000fe80003800000 */
[----:B------:R0:W-:Y:S01]  /*2b00*/  @!P3 STG.E.U8 desc[UR36][R6.64+0x29], R47 ;  /* 0x0000292f0600b986 */ /* 0x0001e2000c101124 */
[----:B------:R-:W-:Y:S05]  /*2b10*/  @P5 BRA `(.L_x_79) ;  /* 0x00000000000c5947 */ /* 0x000fea0003800000 */
[----:B--2---:R-:W1:Y:S02]  /*2b20*/  LDG.E.U8 R155, desc[UR36][R8.64+0x30] ;  /* 0x00003024089b7981 */ /* 0x004e64000c1e1100 */
[----:B-1----:R-:W-:-:S05]  /*2b30*/  PRMT R3, R155, 0x8880, RZ ;  /* 0x000088809b037816 */ /* 0x002fca00000000ff */
[----:B------:R-:W-:-:S07]  /*2b40*/  IMAD R12, R3, R154, RZ ;  /* 0x0000009a030c7224 */ /* 0x000fce00078e02ff */
.L_x_79:
[----:B------:R-:W-:Y:S05]  /*2b50*/  BSYNC B1 ;  /* 0x0000000000017941 */ /* 0x000fea0003800000 */
.L_x_78:
[----:B-1----:R-:W-:Y:S01]  /*2b60*/  @!P5 IMAD R3, R48, R153, R12 ;  /* 0x000000993003d224 */ /* 0x002fe200078e020c */
[----:B------:R-:W-:Y:S04]  /*2b70*/  BSSY B1, `(.L_x_80) ;  /* 0x0000006000017945 */ /* 0x000fe80003800000 */
[----:B------:R1:W-:Y:S01]  /*2b80*/  @!P5 STG.E.U8 desc[UR36][R4.64+0x30], R3 ;  /* 0x000030030400d986 */ /* 0x0003e2000c101124 */
[----:B------:R-:W-:Y:S05]  /*2b90*/  @P2 BRA `(.L_x_81) ;  /* 0x00000000000c2947 */ /* 0x000fea0003800000 */
[----:B--2---:R-:W1:Y:S02]  /*2ba0*/  LDG.E.U8 R155, desc[UR36][R8.64+0x31] ;  /* 0x00003124089b7981 */ /* 0x004e64000c1e1100 */
[----:B-1----:R-:W-:-:S05]  /*2bb0*/  PRMT R3, R155, 0x8880, RZ ;  /* 0x000088809b037816 */ /* 0x002fca00000000ff */
[----:B------:R-:W-:-:S07]  /*2bc0*/  IMAD R12, R3, R154, RZ ;  /* 0x0000009a030c7224 */ /* 0x000fce00078e02ff */
.L_x_81:
[----:B------:R-:W-:Y:S05]  /*2bd0*/  BSYNC B1 ;  /* 0x0000000000017941 */ /* 0x000fea0003800000 */
.L_x_80:
        /* <DEDUP_REMOVED lines=11> */
.L_x_83:
[----:B------:R-:W-:Y:S05]  /*2c90*/  BSYNC B1 ;  /* 0x0000000000017941 */ /* 0x000fea0003800000 */
.L_x_82:
[----:B-1----:R-:W-:Y:S01]  /*2ca0*/  @!P4 IMAD R3, R50, R153, R12 ;  /* 0x000000993203c224 */ /* 0x002fe200078e020c */
[----:B------:R-:W-:Y:S04]  /*2cb0*/  BSSY B1, `(.L_x_84) ;  /* 0x0000006000017945 */ /* 0x000fe80003800000 */
[----:B------:R1:W-:Y:S01]  /*2cc0*/  @!P4 STG.E.U8 desc[UR36][R6.64+0x30], R3 ;  /* 0x000030030600c986 */ /* 0x0003e2000c101124 */
[----:B------:R-:W-:Y:S05]  /*2cd0*/  @P3 BRA `(.L_x_85) ;  /* 0x00000000000c3947 */ /* 0x000fea0003800000 */
[----:B--2---:R-:W1:Y:S02]  /*2ce0*/  LDG.E.U8 R155, desc[UR36][R10.64+0x31] ;  /* 0x000031240a9b7981 */ /* 0x004e64000c1e1100 */
[----:B-1----:R-:W-:-:S05]  /*2cf0*/  PRMT R3, R155, 0x8880, RZ ;  /* 0x000088809b037816 */ /* 0x002fca00000000ff */
[----:B------:R-:W-:-:S07]  /*2d00*/  IMAD R12, R3, R154, RZ ;  /* 0x0000009a030c7224 */ /* 0x000fce00078e02ff */
.L_x_85:
[----:B------:R-:W-:Y:S05]  /*2d10*/  BSYNC B1 ;  /* 0x0000000000017941 */ /* 0x000fea0003800000 */
.L_x_84:
[----:B------:R-:W-:Y:S01]  /*2d20*/  @!P3 IMAD R51, R51, R153, R12 ;  /* 0x000000993333b224 */ /* 0x000fe200078e020c */
[----:B------:R-:W-:Y:S04]  /*2d30*/  BSSY B1, `(.L_x_86) ;  /* 0x0000006000017945 */ /* 0x000fe80003800000 */
[----:B------:R0:W-:Y:S01]  /*2d40*/  @!P3 STG.E.U8 desc[UR36][R6.64+0x31], R51 ;  /* 0x000031330600b986 */ /* 0x0001e2000c101124 */
[----:B------:R-:W-:Y:S05]  /*2d50*/  @P5 BRA `(.L_x_87) ;  /* 0x00000000000c5947 */ /* 0x000fea0003800000 */
[----:B--2---:R-:W1:Y:S02]  /*2d60*/  LDG.E.U8 R155, desc[UR36][R8.64+0x38] ;  /* 0x00003824089b7981 */ /* 0x004e64000c1e1100 */
[----:B-1----:R-:W-:-:S05]  /*2d70*/  PRMT R3, R155, 0x8880, RZ ;  /* 0x000088809b037816 */ /* 0x002fca00000000ff */
[----:B------:R-:W-:-:S07]  /*2d80*/  IMAD R12, R3, R154, RZ ;  /* 0x0000009a030c7224 */ /* 0x000fce00078e02ff */
.L_x_87:
[----:B------:R-:W-:Y:S05]  /*2d90*/  BSYNC B1 ;  /* 0x0000000000017941 */ /* 0x000fea0003800000 */
.L_x_86:
[----:B-1----:R-:W-:Y:S01]  /*2da0*/  @!P5 IMAD R3, R52, R153, R12 ;  /* 0x000000993403d224 */ /* 0x002fe200078e020c */
[----:B------:R-:W-:Y:S04]  /*2db0*/  BSSY B1, `(.L_x_88) ;  /* 0x0000006000017945 */ /* 0x000fe80003800000 */
[----:B------:R1:W-:Y:S01]  /*2dc0*/  @!P5 STG.E.U8 desc[UR36][R4.64+0x38], R3 ;  /* 0x000038030400d986 */ /* 0x0003e2000c101124 */
[----:B------:R-:W-:Y:S05]  /*2dd0*/  @P2 BRA `(.L_x_89) ;  /* 0x00000000000c2947 */ /* 0x000fea0003800000 */
[----:B--2---:R-:W1:Y:S02]  /*2de0*/  LDG.E.U8 R155, desc[UR36][R8.64+0x39] ;  /* 0x00003924089b7981 */ /* 0x004e64000c1e1100 */
[----:B-1----:R-:W-:-:S05]  /*2df0*/  PRMT R3, R155, 0x8880, RZ ;  /* 0x000088809b037816 */ /* 0x002fca00000000ff */
[----:B------:R-:W-:-:S07]  /*2e00*/  IMAD R12, R3, R154, RZ ;  /* 0x0000009a030c7224 */ /* 0x000fce00078e02ff */
.L_x_89:
[----:B------:R-:W-:Y:S05]  /*2e10*/  BSYNC B1 ;  /* 0x0000000000017941 */ /* 0x000fea0003800000 */
.L_x_88:
        /* <DEDUP_REMOVED lines=11> */
.L_x_91:
[----:B------:R-:W-:Y:S05]  /*2ed0*/  BSYNC B1 ;  /* 0x0000000000017941 */ /* 0x000fea0003800000 */
.L_x_90:
[----:B-1----:R-:W-:Y:S01]  /*2ee0*/  @!P4 IMAD R3, R54, R153, R12 ;  /* 0x000000993603c224 */ /* 0x002fe200078e020c */
[----:B------:R-:W-:Y:S04]  /*2ef0*/  BSSY B1, `(.L_x_92) ;  /* 0x0000006000017945 */ /* 0x000fe80003800000 */
[----:B------:R1:W-:Y:S01]  /*2f00*/  @!P4 STG.E.U8 desc[UR36][R6.64+0x38], R3 ;  /* 0x000038030600c986 */ /* 0x0003e2000c101124 */
[----:B------:R-:W-:Y:S05]  /*2f10*/  @P3 BRA `(.L_x_93) ;  /* 0x00000000000c3947 */ /* 0x000fea0003800000 */
[----:B--2---:R-:W1:Y:S02]  /*2f20*/  LDG.E.U8 R155, desc[UR36][R10.64+0x39] ;  /* 0x000039240a9b7981 */ /* 0x004e64000c1e1100 */
[----:B-1----:R-:W-:-:S05]  /*2f30*/  PRMT R3, R155, 0x8880, RZ ;  /* 0x000088809b037816 */ /* 0x002fca00000000ff */
[----:B------:R-:W-:-:S07]  /*2f40*/  IMAD R12, R3, R154, RZ ;  /* 0x0000009a030c7224 */ /* 0x000fce00078e02ff */
.L_x_93:
[----:B------:R-:W-:Y:S05]  /*2f50*/  BSYNC B1 ;  /* 0x0000000000017941 */ /* 0x000fea0003800000 */
.L_x_92:
[----:B------:R-:W-:Y:S01]  /*2f60*/  @!P3 IMAD R55, R55, R153, R12 ;  /* 0x000000993737b224 */ /* 0x000fe200078e020c */
[----:B------:R-:W-:Y:S04]  /*2f70*/  BSSY B1, `(.L_x_94) ;  /* 0x0000006000017945 */ /* 0x000fe80003800000 */
[----:B------:R0:W-:Y:S01]  /*2f80*/  @!P3 STG.E.U8 desc[UR36][R6.64+0x39], R55 ;  /* 0x000039370600b986 */ /* 0x0001e2000c101124 */
[----:B------:R-:W-:Y:S05]  /*2f90*/  @P5 BRA `(.L_x_95) ;  /* 0x00000000000c5947 */ /* 0x000fea0003800000 */
[----:B--2---:R-:W1:Y:S02]  /*2fa0*/  LDG.E.U8 R155, desc[UR36][R8.64+0x40] ;  /* 0x00004024089b7981 */ /* 0x004e64000c1e1100 */
[----:B-1----:R-:W-:-:S05]  /*2fb0*/  PRMT R3, R155, 0x8880, RZ ;  /* 0x000088809b037816 */ /* 0x002fca00000000ff */
[----:B------:R-:W-:-:S07]  /*2fc0*/  IMAD R12, R3, R154, RZ ;  /* 0x0000009a030c7224 */ /* 0x000fce00078e02ff */
.L_x_95:
[----:B------:R-:W-:Y:S05]  /*2fd0*/  BSYNC B1 ;  /* 0x0000000000017941 */ /* 0x000fea0003800000 */
.L_x_94:
[----:B-1----:R-:W-:Y:S01]  /*2fe0*/  @!P5 IMAD R3, R56, R153, R12 ;  /* 0x000000993803d224 */ /* 0x002fe200078e020c */
[----:B------:R-:W-:Y:S04]  /*2ff0*/  BSSY B1, `(.L_x_96) ;  /* 0x0000006000017945 */ /* 0x000fe80003800000 */
[----:B------:R1:W-:Y:S01]  /*3000*/  @!P5 STG.E.U8 desc[UR36][R4.64+0x40], R3 ;  /* 0x000040030400d986 */ /* 0x0003e2000c101124 */
[----:B------:R-:W-:Y:S05]  /*3010*/  @P2 BRA `(.L_x_97) ;  /* 0x00000000000c2947 */ /* 0x000fea0003800000 */
[----:B--2---:R-:W1:Y:S02]  /*3020*/  LDG.E.U8 R155, desc[UR36][R8.64+0x41] ;  /* 0x00004124089b7981 */ /* 0x004e64000c1e1100 */
[----:B-1----:R-:W-:-:S05]  /*3030*/  PRMT R3, R155, 0x8880, RZ ;  /* 0x000088809b037816 */ /* 0x002fca00000000ff */
[----:B------:R-:W-:-:S07]  /*3040*/  IMAD R12, R3, R154, RZ ;  /* 0x0000009a030c7224 */ /* 0x000fce00078e02ff */
.L_x_97:
[----:B------:R-:W-:Y:S05]  /*3050*/  BSYNC B1 ;  /* 0x0000000000017941 */ /* 0x000fea0003800000 */
.L_x_96:
        /* <DEDUP_REMOVED lines=11> */
.L_x_99:
[----:B------:R-:W-:Y:S05]  /*3110*/  BSYNC B1 ;  /* 0x0000000000017941 */ /* 0x000fea0003800000 */
.L_x_98:
[----:B-1----:R-:W-:Y:S01]  /*3120*/  @!P4 IMAD R3, R58, R153, R12 ;  /* 0x000000993a03c224 */ /* 0x002fe200078e020c */
[----:B------:R-:W-:Y:S04]  /*3130*/  BSSY B1, `(.L_x_100) ;  /* 0x0000006000017945 */ /* 0x000fe80003800000 */
[----:B------:R1:W-:Y:S01]  /*3140*/  @!P4 STG.E.U8 desc[UR36][R6.64+0x40], R3 ;  /* 0x000040030600c986 */ /* 0x0003e2000c101124 */
[----:B------:R-:W-:Y:S05]  /*3150*/  @P3 BRA `(.L_x_101) ;  /* 0x00000000000c3947 */ /* 0x000fea0003800000 */
[----:B--2---:R-:W1:Y:S02]  /*3160*/  LDG.E.U8 R155, desc[UR36][R10.64+0x41] ;  /* 0x000041240a9b7981 */ /* 0x004e64000c1e1100 */
[----:B-1----:R-:W-:-:S05]  /*3170*/  PRMT R3, R155, 0x8880, RZ ;  /* 0x000088809b037816 */ /* 0x002fca00000000ff */
[----:B------:R-:W-:-:S07]  /*3180*/  IMAD R12, R3, R154, RZ ;  /* 0x0000009a030c7224 */ /* 0x000fce00078e02ff */
.L_x_101:
[----:B------:R-:W-:Y:S05]  /*3190*/  BSYNC B1 ;  /* 0x0000000000017941 */ /* 0x000fea0003800000 */
.L_x_100:
[----:B------:R-:W-:Y:S01]  /*31a0*/  @!P3 IMAD R59, R59, R153, R12 ;  /* 0x000000993b3bb224 */ /* 0x000fe200078e020c */
[----:B------:R-:W-:Y:S04]  /*31b0*/  BSSY B1, `(.L_x_102) ;  /* 0x0000006000017945 */ /* 0x000fe80003800000 */
[----:B------:R0:W-:Y:S01]  /*31c0*/  @!P3 STG.E.U8 desc[UR36][R6.64+0x41], R59 ;  /* 0x0000413b0600b986 */ /* 0x0001e2000c101124 */
[----:B------:R-:W-:Y:S05]  /*31d0*/  @P5 BRA `(.L_x_103) ;  /* 0x00000000000c5947 */ /* 0x000fea0003800000 */
[----:B--2---:R-:W1:Y:S02]  /*31e0*/  LDG.E.U8 R155, desc[UR36][R8.64+0x48] ;  /* 0x00004824089b7981 */ /* 0x004e64000c1e1100 */
[----:B-1----:R-:W-:-:S05]  /*31f0*/  PRMT R3, R155, 0x8880, RZ ;  /* 0x000088809b037816 */ /* 0x002fca00000000ff */
[----:B------:R-:W-:-:S07]  /*3200*/  IMAD R12, R3, R154, RZ ;  /* 0x0000009a030c7224 */ /* 0x000fce00078e02ff */
.L_x_103:
[----:B------:R-:W-:Y:S05]  /*3210*/  BSYNC B1 ;  /* 0x0000000000017941 */ /* 0x000fea0003800000 */
.L_x_102:
[----:B-1----:R-:W-:Y:S01]  /*3220*/  @!P5 IMAD R3, R60, R153, R12 ;  /* 0x000000993c03d224 */ /* 0x002fe200078e020c */
[----:B------:R-:W-:Y:S04]  /*3230*/  BSSY B1, `(.L_x_104) ;  /* 0x0000006000017945 */ /* 0x000fe80003800000 */
[----:B------:R1:W-:Y:S01]  /*3240*/  @!P5 STG.E.U8 desc[UR36][R4.64+0x48], R3 ;  /* 0x000048030400d986 */ /* 0x0003e2000c101124 */
[----:B------:R-:W-:Y:S05]  /*3250*/  @P2 BRA `(.L_x_105) ;  /* 0x00000000000c2947 */ /* 0x000fea0003800000 */
[----:B--2---:R-:W1:Y:S02]  /*3260*/  LDG.E.U8 R155, desc[UR36][R8.64+0x49] ;  /* 0x00004924089b7981 */ /* 0x004e64000c1e1100 */
[----:B-1----:R-:W-:-:S05]  /*3270*/  PRMT R3, R155, 0x8880, RZ ;  /* 0x000088809b037816 */ /* 0x002fca00000000ff */
[----:B------:R-:W-:-:S07]  /*3280*/  IMAD R12, R3, R154, RZ ;  /* 0x0000009a030c7224 */ /* 0x000fce00078e02ff */
.L_x_105:
[----:B------:R-:W-:Y:S05]  /*3290*/  BSYNC B1 ;  /* 0x0000000000017941 */ /* 0x000fea0003800000 */
.L_x_104:
        /* <DEDUP_REMOVED lines=11> */
.L_x_107:
[----:B------:R-:W-:Y:S05]  /*3350*/  BSYNC B1 ;  /* 0x0000000000017941 */ /* 0x000fea0003800000 */
.L_x_106:
[----:B-1----:R-:W-:Y:S01]  /*3360*/  @!P4 IMAD R3, R62, R153, R12 ;  /* 0x000000993e03c224 */ /* 0x002fe200078e020c */
[----:B------:R-:W-:Y:S04]  /*3370*/  BSSY B1, `(.L_x_108) ;  /* 0x0000006000017945 */ /* 0x000fe80003800000 */
[----:B------:R1:W-:Y:S01]  /*3380*/  @!P4 STG.E.U8 desc[UR36][R6.64+0x48], R3 ;  /* 0x000048030600c986 */ /* 0x0003e2000c101124 */
[----:B------:R-:W-:Y:S05]  /*3390*/  @P3 BRA `(.L_x_109) ;  /* 0x00000000000c3947 */ /* 0x000fea0003800000 */
[----:B--2---:R-:W1:Y:S02]  /*33a0*/  LDG.E.U8 R155, desc[UR36][R10.64+0x49] ;  /* 0x000049240a9b7981 */ /* 0x004e64000c1e1100 */
[----:B-1----:R-:W-:-:S05]  /*33b0*/  PRMT R3, R155, 0x8880, RZ ;  /* 0x000088809b037816 */ /* 0x002fca00000000ff */
[----:B------:R-:W-:-:S07]  /*33c0*/  IMAD R12, R3, R154, RZ ;  /* 0x0000009a030c7224 */ /* 0x000fce00078e02ff */
.L_x_109:
[----:B------:R-:W-:Y:S05]  /*33d0*/  BSYNC B1 ;  /* 0x0000000000017941 */ /* 0x000fea0003800000 */
.L_x_108:
[----:B------:R-:W-:Y:S01]  /*33e0*/  @!P3 IMAD R63, R63, R153, R12 ;  /* 0x000000993f3fb224 */ /* 0x000fe200078e020c */
[----:B------:R-:W-:Y:S04]  /*33f0*/  BSSY B1, `(.L_x_110) ;  /* 0x0000006000017945 */ /* 0x000fe80003800000 */
[----:B------:R0:W-:Y:S01]  /*3400*/  @!P3 STG.E.U8 desc[UR36][R6.64+0x49], R63 ;  /* 0x0000493f0600b986 */ /* 0x0001e2000c101124 */
[----:B------:R-:W-:Y:S05]  /*3410*/  @P5 BRA `(.L_x_111) ;  /* 0x00000000000c5947 */ /* 0x000fea0003800000 */
[----:B--2---:R-:W1:Y:S02]  /*3420*/  LDG.E.U8 R155, desc[UR36][R8.64+0x50] ;  /* 0x00005024089b7981 */ /* 0x004e64000c1e1100 */
[----:B-1----:R-:W-:-:S05]  /*3430*/  PRMT R3, R155, 0x8880, RZ ;  /* 0x000088809b037816 */ /* 0x002fca00000000ff */
[----:B------:R-:W-:-:S07]  /*3440*/  IMAD R12, R3, R154, RZ ;  /* 0x0000009a030c7224 */ /* 0x000fce00078e02ff */
.L_x_111:
[----:B------:R-:W-:Y:S05]  /*3450*/  BSYNC B1 ;  /* 0x0000000000017941 */ /* 0x000fea0003800000 */
.L_x_110:
[----:B-1----:R-:W-:Y:S01]  /*3460*/  @!P5 IMAD R3, R64, R153, R12 ;  /* 0x000000994003d224 */ /* 0x002fe200078e020c */
[----:B------:R-:W-:Y:S04]  /*3470*/  BSSY B1, `(.L_x_112) ;  /* 0x0000006000017945 */ /* 0x000fe80003800000 */
[----:B------:R1:W-:Y:S01]  /*3480*/  @!P5 STG.E.U8 desc[UR36][R4.64+0x50], R3 ;  /* 0x000050030400d986 */ /* 0x0003e2000c101124 */
[----:B------:R-:W-:Y:S05]  /*3490*/  @P2 BRA `(.L_x_113) ;  /* 0x00000000000c2947 */ /* 0x000fea0003800000 */
[----:B--2---:R-:W1:Y:S02]  /*34a0*/  LDG.E.U8 R155, desc[UR36][R8.64+0x51] ;  /* 0x00005124089b7981 */ /* 0x004e64000c1e1100 */
[----:B-1----:R-:W-:-:S05]  /*34b0*/  PRMT R3, R155, 0x8880, RZ ;  /* 0x000088809b037816 */ /* 0x002fca00000000ff */
[----:B------:R-:W-:-:S07]  /*34c0*/  IMAD R12, R3, R154, RZ ;  /* 0x0000009a030c7224 */ /* 0x000fce00078e02ff */
.L_x_113:
[----:B------:R-:W-:Y:S05]  /*34d0*/  BSYNC B1 ;  /* 0x0000000000017941 */ /* 0x000fea0003800000 */
.L_x_112:
        /* <DEDUP_REMOVED lines=11> */
.L_x_115:
[----:B------:R-:W-:Y:S05]  /*3590*/  BSYNC B1 ;  /* 0x0000000000017941 */ /* 0x000fea0003800000 */
.L_x_114:
[----:B-1----:R-:W-:Y:S01]  /*35a0*/  @!P4 IMAD R3, R66, R153, R12 ;  /* 0x000000994203c224 */ /* 0x002fe200078e020c */
[----:B------:R-:W-:Y:S04]  /*35b0*/  BSSY B1, `(.L_x_116) ;  /* 0x0000006000017945 */ /* 0x000fe80003800000 */
[----:B------:R1:W-:Y:S01]  /*35c0*/  @!P4 STG.E.U8 desc[UR36][R6.64+0x50], R3 ;  /* 0x000050030600c986 */ /* 0x0003e2000c101124 */
[----:B------:R-:W-:Y:S05]  /*35d0*/  @P3 BRA `(.L_x_117) ;  /* 0x00000000000c3947 */ /* 0x000fea0003800000 */
[----:B--2---:R-:W1:Y:S02]  /*35e0*/  LDG.E.U8 R155, desc[UR36][R10.64+0x51] ;  /* 0x000051240a9b7981 */ /* 0x004e64000c1e1100 */
[----:B-1----:R-:W-:-:S05]  /*35f0*/  PRMT R3, R155, 0x8880, RZ ;  /* 0x000088809b037816 */ /* 0x002fca00000000ff */
[----:B------:R-:W-:-:S07]  /*3600*/  IMAD R12, R3, R154, RZ ;  /* 0x0000009a030c7224 */ /* 0x000fce00078e02ff */
.L_x_117:
[----:B------:R-:W-:Y:S05]  /*3610*/  BSYNC B1 ;  /* 0x0000000000017941 */ /* 0x000fea0003800000 */
.L_x_116:
[----:B------:R-:W-:Y:S01]  /*3620*/  @!P3 IMAD R67, R67, R153, R12 ;  /* 0x000000994343b224 */ /* 0x000fe200078e020c */
[----:B------:R-:W-:Y:S04]  /*3630*/  BSSY B1, `(.L_x_118) ;  /* 0x0000006000017945 */ /* 0x000fe80003800000 */
[----:B------:R0:W-:Y:S01]  /*3640*/  @!P3 STG.E.U8 desc[UR36][R6.64+0x51], R67 ;  /* 0x000051430600b986 */ /* 0x0001e2000c101124 */
[----:B------:R-:W-:Y:S05]  /*3650*/  @P5 BRA `(.L_x_119) ;  /* 0x00000000000c5947 */ /* 0x000fea0003800000 */
[----:B--2---:R-:W1:Y:S02]  /*3660*/  LDG.E.U8 R155, desc[UR36][R8.64+0x58] ;  /* 0x00005824089b7981 */ /* 0x004e64000c1e1100 */
[----:B-1----:R-:W-:-:S05]  /*3670*/  PRMT R3, R155, 0x8880, RZ ;  /* 0x000088809b037816 */ /* 0x002fca00000000ff */
[----:B------:R-:W-:-:S07]  /*3680*/  IMAD R12, R3, R154, RZ ;  /* 0x0000009a030c7224 */ /* 0x000fce00078e02ff */
.L_x_119:
[----:B------:R-:W-:Y:S05]  /*3690*/  BSYNC B1 ;  /* 0x0000000000017941 */ /* 0x000fea0003800000 */
.L_x_118:
[----:B-1----:R-:W-:Y:S01]  /*36a0*/  @!P5 IMAD R3, R68, R153, R12 ;  /* 0x000000994403d224 */ /* 0x002fe200078e020c */
[----:B------:R-:W-:Y:S04]  /*36b0*/  BSSY B1, `(.L_x_120) ;  /* 0x0000006000017945 */ /* 0x000fe80003800000 */
[----:B------:R1:W-:Y:S01]  /*36c0*/  @!P5 STG.E.U8 desc[UR36][R4.64+0x58], R3 ;  /* 0x000058030400d986 */ /* 0x0003e2000c101124 */
[----:B------:R-:W-:Y:S05]  /*36d0*/  @P2 BRA `(.L_x_121) ;  /* 0x00000000000c2947 */ /* 0x000fea0003800000 */
[----:B--2---:R-:W1:Y:S02]  /*36e0*/  LDG.E.U8 R155, desc[UR36][R8.64+0x59] ;  /* 0x00005924089b7981 */ /* 0x004e64000c1e1100 */
[----:B-1----:R-:W-:-:S05]  /*36f0*/  PRMT R3, R155, 0x8880, RZ ;  /* 0x000088809b037816 */ /* 0x002fca00000000ff */
[----:B------:R-:W-:-:S07]  /*3700*/  IMAD R12, R3, R154, RZ ;  /* 0x0000009a030c7224 */ /* 0x000fce00078e02ff */
.L_x_121:
[----:B------:R-:W-:Y:S05]  /*3710*/  BSYNC B1 ;  /* 0x0000000000017941 */ /* 0x000fea0003800000 */
.L_x_120:
        /* <DEDUP_REMOVED lines=11> */
.L_x_123:
[----:B------:R-:W-:Y:S05]  /*37d0*/  BSYNC B1 ;  /* 0x0000000000017941 */ /* 0x000fea0003800000 */
.L_x_122:
[----:B-1----:R-:W-:Y:S01]  /*37e0*/  @!P4 IMAD R3, R70, R153, R12 ;  /* 0x000000994603c224 */ /* 0x002fe200078e020c */
[----:B------:R-:W-:Y:S04]  /*37f0*/  BSSY B1, `(.L_x_124) ;  /* 0x0000006000017945 */ /* 0x000fe80003800000 */
[----:B------:R1:W-:Y:S01]  /*3800*/  @!P4 STG.E.U8 desc[UR36][R6.64+0x58], R3 ;  /* 0x000058030600c986 */ /* 0x0003e2000c101124 */
[----:B------:R-:W-:Y:S05]  /*3810*/  @P3 BRA `(.L_x_125) ;  /* 0x00000000000c3947 */ /* 0x000fea0003800000 */
[----:B--2---:R-:W1:Y:S02]  /*3820*/  LDG.E.U8 R155, desc[UR36][R10.64+0x59] ;  /* 0x000059240a9b7981 */ /* 0x004e64000c1e1100 */
[----:B-1----:R-:W-:-:S05]  /*3830*/  PRMT R3, R155, 0x8880, RZ ;  /* 0x000088809b037816 */ /* 0x002fca00000000ff */
[----:B------:R-:W-:-:S07]  /*3840*/  IMAD R12, R3, R154, RZ ;  /* 0x0000009a030c7224 */ /* 0x000fce00078e02ff */
.L_x_125:
[----:B------:R-:W-:Y:S05]  /*3850*/  BSYNC B1 ;  /* 0x0000000000017941 */ /* 0x000fea0003800000 */
.L_x_124:
[----:B------:R-:W-:Y:S01]  /*3860*/  @!P3 IMAD R71, R71, R153, R12 ;  /* 0x000000994747b224 */ /* 0x000fe200078e020c */
[----:B------:R-:W-:Y:S04]  /*3870*/  BSSY B1, `(.L_x_126) ;  /* 0x0000006000017945 */ /* 0x000fe80003800000 */
[----:B------:R0:W-:Y:S01]  /*3880*/  @!P3 STG.E.U8 desc[UR36][R6.64+0x59], R71 ;  /* 0x000059470600b986 */ /* 0x0001e2000c101124 */
[----:B------:R-:W-:Y:S05]  /*3890*/  @P5 BRA `(.L_x_127) ;  /* 0x00000000000c5947 */ /* 0x000fea0003800000 */
[----:B--2---:R-:W1:Y:S02]  /*38a0*/  LDG.E.U8 R155, desc[UR36][R8.64+0x60] ;  /* 0x00006024089b7981 */ /* 0x004e64000c1e1100 */
[----:B-1----:R-:W-:-:S05]  /*38b0*/  PRMT R3, R155, 0x8880, RZ ;  /* 0x000088809b037816 */ /* 0x002fca00000000ff */
[----:B------:R-:W-:-:S07]  /*38c0*/  IMAD R12, R3, R154, RZ ;  /* 0x0000009a030c7224 */ /* 0x000fce00078e02ff */
.L_x_127:
[----:B------:R-:W-:Y:S05]  /*38d0*/  BSYNC B1 ;  /* 0x0000000000017941 */ /* 0x000fea0003800000 */
.L_x_126:
[----:B-1----:R-:W-:Y:S01]  /*38e0*/  @!P5 IMAD R3, R72, R153, R12 ;  /* 0x000000994803d224 */ /* 0x002fe200078e020c */
[----:B------:R-:W-:Y:S04]  /*38f0*/  BSSY B1, `(.L_x_128) ;  /* 0x0000006000017945 */ /* 0x000fe80003800000 */
[----:B------:R1:W-:Y:S01]  /*3900*/  @!P5 STG.E.U8 desc[UR36][R4.64+0x60], R3 ;  /* 0x000060030400d986 */ /* 0x0003e2000c101124 */
[----:B------:R-:W-:Y:S05]  /*3910*/  @P2 BRA `(.L_x_129) ;  /* 0x00000000000c2947 */ /* 0x000fea0003800000 */
[----:B--2---:R-:W1:Y:S02]  /*3920*/  LDG.E.U8 R155, desc[UR36][R8.64+0x61] ;  /* 0x00006124089b7981 */ /* 0x004e64000c1e1100 */
[----:B-1----:R-:W-:-:S05]  /*3930*/  PRMT R3, R155, 0x8880, RZ ;  /* 0x000088809b037816 */ /* 0x002fca00000000ff */
[----:B------:R-:W-:-:S07]  /*3940*/  IMAD R12, R3, R154, RZ ;  /* 0x0000009a030c7224 */ /* 0x000fce00078e02ff */
.L_x_129:
[----:B------:R-:W-:Y:S05]  /*3950*/  BSYNC B1 ;  /* 0x0000000000017941 */ /* 0x000fea0003800000 */
.L_x_128:
        /* <DEDUP_REMOVED lines=11> */
.L_x_131:
[----:B------:R-:W-:Y:S05]  /*3a10*/  BSYNC B1 ;  /* 0x0000000000017941 */ /* 0x000fea0003800000 */
.L_x_130:
[----:B-1----:R-:W-:Y:S01]  /*3a20*/  @!P4 IMAD R3, R74, R153, R12 ;  /* 0x000000994a03c224 */ /* 0x002fe200078e020c */
[----:B------:R-:W-:Y:S04]  /*3a30*/  BSSY B1, `(.L_x_132) ;  /* 0x0000006000017945 */ /* 0x000fe80003800000 */
[----:B------:R1:W-:Y:S01]  /*3a40*/  @!P4 STG.E.U8 desc[UR36][R6.64+0x60], R3 ;  /* 0x000060030600c986 */ /* 0x0003e2000c101124 */
[----:B------:R-:W-:Y:S05]  /*3a50*/  @P3 BRA `(.L_x_133) ;  /* 0x00000000000c3947 */ /* 0x000fea0003800000 */
[----:B--2---:R-:W1:Y:S02]  /*3a60*/  LDG.E.U8 R155, desc[UR36][R10.64+0x61] ;  /* 0x000061240a9b7981 */ /* 0x004e64000c1e1100 */
[----:B-1----:R-:W-:-:S05]  /*3a70*/  PRMT R3, R155, 0x8880, RZ ;  /* 0x000088809b037816 */ /* 0x002fca00000000ff */
[----:B------:R-:W-:-:S07]  /*3a80*/  IMAD R12, R3, R154, RZ ;  /* 0x0000009a030c7224 */ /* 0x000fce00078e02ff */
.L_x_133:
[----:B------:R-:W-:Y:S05]  /*3a90*/  BSYNC B1 ;  /* 0x0000000000017941 */ /* 0x000fea0003800000 */
.L_x_132:
[----:B------:R-:W-:Y:S01]  /*3aa0*/  @!P3 IMAD R75, R75, R153, R12 ;  /* 0x000000994b4bb224 */ /* 0x000fe200078e020c */
[----:B------:R-:W-:Y:S04]  /*3ab0*/  BSSY B1, `(.L_x_134) ;  /* 0x0000006000017945 */ /* 0x000fe80003800000 */
[----:B------:R0:W-:Y:S01]  /*3ac0*/  @!P3 STG.E.U8 desc[UR36][R6.64+0x61], R75 ;  /* 0x0000614b0600b986 */ /* 0x0001e2000c101124 */
[----:B------:R-:W-:Y:S05]  /*3ad0*/  @P5 BRA `(.L_x_135) ;  /* 0x00000000000c5947 */ /* 0x000fea0003800000 */
[----:B--2---:R-:W1:Y:S02]  /*3ae0*/  LDG.E.U8 R155, desc[UR36][R8.64+0x68] ;  /* 0x00006824089b7981 */ /* 0x004e64000c1e1100 */
[----:B-1----:R-:W-:-:S05]  /*3af0*/  PRMT R3, R155, 0x8880, RZ ;  /* 0x000088809b037816 */ /* 0x002fca00000000ff */
[----:B------:R-:W-:-:S07]  /*3b00*/  IMAD R12, R3, R154, RZ ;  /* 0x0000009a030c7224 */ /* 0x000fce00078e02ff */
.L_x_135:
[----:B------:R-:W-:Y:S05]  /*3b10*/  BSYNC B1 ;  /* 0x0000000000017941 */ /* 0x000fea0003800000 */
.L_x_134:
[----:B-1----:R-:W-:Y:S01]  /*3b20*/  @!P5 IMAD R3, R76, R153, R12 ;  /* 0x000000994c03d224 */ /* 0x002fe200078e020c */
[----:B------:R-:W-:Y:S04]  /*3b30*/  BSSY B1, `(.L_x_136) ;  /* 0x0000006000017945 */ /* 0x000fe80003800000 */
[----:B------:R1:W-:Y:S01]  /*3b40*/  @!P5 STG.E.U8 desc[UR36][R4.64+0x68], R3 ;  /* 0x000068030400d986 */ /* 0x0003e2000c101124 */
[----:B------:R-:W-:Y:S05]  /*3b50*/  @P2 BRA `(.L_x_137) ;  /* 0x00000000000c2947 */ /* 0x000fea0003800000 */
[----:B--2---:R-:W1:Y:S02]  /*3b60*/  LDG.E.U8 R155, desc[UR36][R8.64+0x69] ;  /* 0x00006924089b7981 */ /* 0x004e64000c1e1100 */
[----:B-1----:R-:W-:-:S05]  /*3b70*/  PRMT R3, R155, 0x8880, RZ ;  /* 0x000088809b037816 */ /* 0x002fca00000000ff */
[----:B------:R-:W-:-:S07]  /*3b80*/  IMAD R12, R3, R154, RZ ;  /* 0x0000009a030c7224 */ /* 0x000fce00078e02ff */
.L_x_137:
[----:B------:R-:W-:Y:S05]  /*3b90*/  BSYNC B1 ;  /* 0x0000000000017941 */ /* 0x000fea0003800000 */
.L_x_136:
        /* <DEDUP_REMOVED lines=11> */
.L_x_139:
[----:B------:R-:W-:Y:S05]  /*3c50*/  BSYNC B1 ;  /* 0x0000000000017941 */ /* 0x000fea0003800000 */
.L_x_138:
[----:B-1----:R-:W-:Y:S01]  /*3c60*/  @!P4 IMAD R3, R78, R153, R12 ;  /* 0x000000994e03c224 */ /* 0x002fe200078e020c */
[----:B------:R-:W-:Y:S04]  /*3c70*/  BSSY B1, `(.L_x_140) ;  /* 0x0000006000017945 */ /* 0x000fe80003800000 */
[----:B------:R1:W-:Y:S01]  /*3c80*/  @!P4 STG.E.U8 desc[UR36][R6.64+0x68], R3 ;  /* 0x000068030600c986 */ /* 0x0003e2000c101124 */
[----:B------:R-:W-:Y:S05]  /*3c90*/  @P3 BRA `(.L_x_141) ;  /* 0x00000000000c3947 */ /* 0x000fea0003800000 */
[----:B--2---:R-:W1:Y:S02]  /*3ca0*/  LDG.E.U8 R155, desc[UR36][R10.64+0x69] ;  /* 0x000069240a9b7981 */ /* 0x004e64000c1e1100 */
[----:B-1----:R-:W-:-:S05]  /*3cb0*/  PRMT R3, R155, 0x8880, RZ ;  /* 0x000088809b037816 */ /* 0x002fca00000000ff */
[----:B------:R-:W-:-:S07]  /*3cc0*/  IMAD R12, R3, R154, RZ ;  /* 0x0000009a030c7224 */ /* 0x000fce00078e02ff */
.L_x_141:
[----:B------:R-:W-:Y:S05]  /*3cd0*/  BSYNC B1 ;  /* 0x0000000000017941 */ /* 0x000fea0003800000 */
.L_x_140:
[----:B------:R-:W-:Y:S01]  /*3ce0*/  @!P3 IMAD R79, R79, R153, R12 ;  /* 0x000000994f4fb224 */ /* 0x000fe200078e020c */
[----:B------:R-:W-:Y:S04]  /*3cf0*/  BSSY B1, `(.L_x_142) ;  /* 0x0000006000017945 */ /* 0x000fe80003800000 */
[----:B------:R0:W-:Y:S01]  /*3d00*/  @!P3 STG.E.U8 desc[UR36][R6.64+0x69], R79 ;  /* 0x0000694f0600b986 */ /* 0x0001e2000c101124 */
[----:B------:R-:W-:Y:S05]  /*3d10*/  @P5 BRA `(.L_x_143) ;  /* 0x00000000000c5947 */ /* 0x000fea0003800000 */
[----:B--2---:R-:W1:Y:S02]  /*3d20*/  LDG.E.U8 R155, desc[UR36][R8.64+0x70] ;  /* 0x00007024089b7981 */ /* 0x004e64000c1e1100 */
[----:B-1----:R-:W-:-:S05]  /*3d30*/  PRMT R3, R155, 0x8880, RZ ;  /* 0x000088809b037816 */ /* 0x002fca00000000ff */
[----:B------:R-:W-:-:S07]  /*3d40*/  IMAD R12, R3, R154, RZ ;  /* 0x0000009a030c7224 */ /* 0x000fce00078e02ff */
.L_x_143:
[----:B------:R-:W-:Y:S05]  /*3d50*/  BSYNC B1 ;  /* 0x0000000000017941 */ /* 0x000fea0003800000 */
.L_x_142:
[----:B-1----:R-:W-:Y:S01]  /*3d60*/  @!P5 IMAD R3, R80, R153, R12 ;  /* 0x000000995003d224 */ /* 0x002fe200078e020c */
[----:B------:R-:W-:Y:S04]  /*3d70*/  BSSY B1, `(.L_x_144) ;  /* 0x0000006000017945 */ /* 0x000fe80003800000 */
[----:B------:R1:W-:Y:S01]  /*3d80*/  @!P5 STG.E.U8 desc[UR36][R4.64+0x70], R3 ;  /* 0x000070030400d986 */ /* 0x0003e2000c101124 */
[----:B------:R-:W-:Y:S05]  /*3d90*/  @P2 BRA `(.L_x_145) ;  /* 0x00000000000c2947 */ /* 0x000fea0003800000 */
[----:B--2---:R-:W1:Y:S02]  /*3da0*/  LDG.E.U8 R155, desc[UR36][R8.64+0x71] ;  /* 0x00007124089b7981 */ /* 0x004e64000c1e1100 */
[----:B-1----:R-:W-:-:S05]  /*3db0*/  PRMT R3, R155, 0x8880, RZ ;  /* 0x000088809b037816 */ /* 0x002fca00000000ff */
[----:B------:R-:W-:-:S07]  /*3dc0*/  IMAD R12, R3, R154, RZ ;  /* 0x0000009a030c7224 */ /* 0x000fce00078e02ff */
.L_x_145:
[----:B------:R-:W-:Y:S05]  /*3dd0*/  BSYNC B1 ;  /* 0x0000000000017941 */ /* 0x000fea0003800000 */
.L_x_144:
        /* <DEDUP_REMOVED lines=11> */
.L_x_147:
[----:B------:R-:W-:Y:S05]  /*3e90*/  BSYNC B1 ;  /* 0x0000000000017941 */ /* 0x000fea0003800000 */
.L_x_146:
[----:B-1----:R-:W-:Y:S01]  /*3ea0*/  @!P4 IMAD R3, R82, R153, R12 ;  /* 0x000000995203c224 */ /* 0x002fe200078e020c */
[----:B------:R-:W-:Y:S04]  /*3eb0*/  BSSY B1, `(.L_x_148) ;  /* 0x0000006000017945 */ /* 0x000fe80003800000 */
[----:B------:R1:W-:Y:S01]  /*3ec0*/  @!P4 STG.E.U8 desc[UR36][R6.64+0x70], R3 ;  /* 0x000070030600c986 */ /* 0x0003e2000c101124 */
[----:B------:R-:W-:Y:S05]  /*3ed0*/  @P3 BRA `(.L_x_149) ;  /* 0x00000000000c3947 */ /* 0x000fea0003800000 */
[----:B--2---:R-:W1:Y:S02]  /*3ee0*/  LDG.E.U8 R155, desc[UR36][R10.64+0x71] ;  /* 0x000071240a9b7981 */ /* 0x004e64000c1e1100 */
[----:B-1----:R-:W-:-:S05]  /*3ef0*/  PRMT R3, R155, 0x8880, RZ ;  /* 0x000088809b037816 */ /* 0x002fca00000000ff */
[----:B------:R-:W-:-:S07]  /*3f00*/  IMAD R12, R3, R154, RZ ;  /* 0x0000009a030c7224 */ /* 0x000fce00078e02ff */
.L_x_149:
[----:B------:R-:W-:Y:S05]  /*3f10*/  BSYNC B1 ;  /* 0x0000000000017941 */ /* 0x000fea0003800000 */
.L_x_148:
[----:B------:R-:W-:Y:S01]  /*3f20*/  @!P3 IMAD R83, R83, R153, R12 ;  /* 0x000000995353b224 */ /* 0x000fe200078e020c */
[----:B------:R-:W-:Y:S04]  /*3f30*/  BSSY B1, `(.L_x_150) ;  /* 0x0000006000017945 */ /* 0x000fe80003800000 */
[----:B------:R0:W-:Y:S01]  /*3f40*/  @!P3 STG.E.U8 desc[UR36][R6.64+0x71], R83 ;  /* 0x000071530600b986 */ /* 0x0001e2000c101124 */
[----:B------:R-:W-:Y:S05]  /*3f50*/  @P5 BRA `(.L_x_151) ;  /* 0x00000000000c5947 */ /* 0x000fea0003800000 */
[----:B--2---:R-:W1:Y:S02]  /*3f60*/  LDG.E.U8 R155, desc[UR36][R8.64+0x78] ;  /* 0x00007824089b7981 */ /* 0x004e64000c1e1100 */
[----:B-1----:R-:W-:-:S05]  /*3f70*/  PRMT R3, R155, 0x8880, RZ ;  /* 0x000088809b037816 */ /* 0x002fca00000000ff */
[----:B------:R-:W-:-:S07]  /*3f80*/  IMAD R12, R3, R154, RZ ;  /* 0x0000009a030c7224 */ /* 0x000fce00078e02ff */
.L_x_151:
[----:B------:R-:W-:Y:S05]  /*3f90*/  BSYNC B1 ;  /* 0x0000000000017941 */ /* 0x000fea0003800000 */
.L_x_150:
[----:B-1----:R-:W-:Y:S01]  /*3fa0*/  @!P5 IMAD R3, R84, R153, R12 ;  /* 0x000000995403d224 */ /* 0x002fe200078e020c */
[----:B------:R-:W-:Y:S04]  /*3fb0*/  BSSY B1, `(.L_x_152) ;  /* 0x0000006000017945 */ /* 0x000fe80003800000 */
[----:B------:R1:W-:Y:S01]  /*3fc0*/  @!P5 STG.E.U8 desc[UR36][R4.64+0x78], R3 ;  /* 0x000078030400d986 */ /* 0x0003e2000c101124 */
[----:B------:R-:W-:Y:S05]  /*3fd0*/  @P2 BRA `(.L_x_153) ;  /* 0x00000000000c2947 */ /* 0x000fea0003800000 */
[----:B--2---:R-:W1:Y:S02]  /*3fe0*/  LDG.E.U8 R155, desc[UR36][R8.64+0x79] ;  /* 0x00007924089b7981 */ /* 0x004e64000c1e1100 */
[----:B-1----:R-:W-:-:S05]  /*3ff0*/  PRMT R3, R155, 0x8880, RZ ;  /* 0x000088809b037816 */ /* 0x002fca00000000ff */
[----:B------:R-:W-:-:S07]  /*4000*/  IMAD R12, R3, R154, RZ ;  /* 0x0000009a030c7224 */ /* 0x000fce00078e02ff */
.L_x_153:
[----:B------:R-:W-:Y:S05]  /*4010*/  BSYNC B1 ;  /* 0x0000000000017941 */ /* 0x000fea0003800000 */
.L_x_152:
        /* <DEDUP_REMOVED lines=11> */
.L_x_155:
[----:B------:R-:W-:Y:S05]  /*40d0*/  BSYNC B1 ;  /* 0x0000000000017941 */ /* 0x000fea0003800000 */
.L_x_154:
[----:B-1----:R-:W-:Y:S01]  /*40e0*/  @!P4 IMAD R3, R86, R153, R12 ;  /* 0x000000995603c224 */ /* 0x002fe200078e020c */
[----:B------:R-:W-:Y:S04]  /*40f0*/  BSSY B1, `(.L_x_156) ;  /* 0x0000006000017945 */ /* 0x000fe80003800000 */
[----:B------:R1:W-:Y:S01]  /*4100*/  @!P4 STG.E.U8 desc[UR36][R6.64+0x78], R3 ;  /* 0x000078030600c986 */ /* 0x0003e2000c101124 */
[----:B------:R-:W-:Y:S05]  /*4110*/  @P3 BRA `(.L_x_157) ;  /* 0x00000000000c3947 */ /* 0x000fea0003800000 */
[----:B--2---:R-:W1:Y:S02]  /*4120*/  LDG.E.U8 R155, desc[UR36][R10.64+0x79] ;  /* 0x000079240a9b7981 */ /* 0x004e64000c1e1100 */
[----:B-1----:R-:W-:-:S05]  /*4130*/  PRMT R3, R155, 0x8880, RZ ;  /* 0x000088809b037816 */ /* 0x002fca00000000ff */
[----:B------:R-:W-:-:S07]  /*4140*/  IMAD R12, R3, R154, RZ ;  /* 0x0000009a030c7224 */ /* 0x000fce00078e02ff */
.L_x_157:
[----:B------:R-:W-:Y:S05]  /*4150*/  BSYNC B1 ;  /* 0x0000000000017941 */ /* 0x000fea0003800000 */
.L_x_156:
[----:B------:R-:W-:Y:S01]  /*4160*/  @!P3 IMAD R87, R87, R153, R12 ;  /* 0x000000995757b224 */ /* 0x000fe200078e020c */
[----:B------:R-:W-:Y:S04]  /*4170*/  BSSY B1, `(.L_x_158) ;  /* 0x0000006000017945 */ /* 0x000fe80003800000 */
[----:B------:R0:W-:Y:S01]  /*4180*/  @!P3 STG.E.U8 desc[UR36][R6.64+0x79], R87 ;  /* 0x000079570600b986 */ /* 0x0001e2000c101124 */
[----:B------:R-:W-:Y:S05]  /*4190*/  @P5 BRA `(.L_x_159) ;  /* 0x00000000000c5947 */ /* 0x000fea0003800000 */
[----:B--2---:R-:W1:Y:S02]  /*41a0*/  LDG.E.U8 R155, desc[UR36][R8.64+0x80] ;  /* 0x00008024089b7981 */ /* 0x004e64000c1e1100 */
[----:B-1----:R-:W-:-:S05]  /*41b0*/  PRMT R3, R155, 0x8880, RZ ;  /* 0x000088809b037816 */ /* 0x002fca00000000ff */
[----:B------:R-:W-:-:S07]  /*41c0*/  IMAD R12, R3, R154, RZ ;  /* 0x0000009a030c7224 */ /* 0x000fce00078e02ff */
.L_x_159:
[----:B------:R-:W-:Y:S05]  /*41d0*/  BSYNC B1 ;  /* 0x0000000000017941 */ /* 0x000fea0003800000 */
.L_x_158:
[----:B-1----:R-:W-:Y:S01]  /*41e0*/  @!P5 IMAD R3, R88, R153, R12 ;  /* 0x000000995803d224 */ /* 0x002fe200078e020c */
[----:B------:R-:W-:Y:S04]  /*41f0*/  BSSY B1, `(.L_x_160) ;  /* 0x0000006000017945 */ /* 0x000fe80003800000 */
[----:B------:R1:W-:Y:S01]  /*4200*/  @!P5 STG.E.U8 desc[UR36][R4.64+0x80], R3 ;  /* 0x000080030400d986 */ /* 0x0003e2000c101124 */
[----:B------:R-:W-:Y:S05]  /*4210*/  @P2 BRA `(.L_x_161) ;  /* 0x00000000000c2947 */ /* 0x000fea0003800000 */
[----:B--2---:R-:W1:Y:S02]  /*4220*/  LDG.E.U8 R155, desc[UR36][R8.64+0x81] ;  /* 0x00008124089b7981 */ /* 0x004e64000c1e1100 */
[----:B-1----:R-:W-:-:S05]  /*4230*/  PRMT R3, R155, 0x8880, RZ ;  /* 0x000088809b037816 */ /* 0x002fca00000000ff */
[----:B------:R-:W-:-:S07]  /*4240*/  IMAD R12, R3, R154, RZ ;  /* 0x0000009a030c7224 */ /* 0x000fce00078e02ff */
.L_x_161:
[----:B------:R-:W-:Y:S05]  /*4250*/  BSYNC B1 ;  /* 0x0000000000017941 */ /* 0x000fea0003800000 */
.L_x_160:
        /* <DEDUP_REMOVED lines=11> */
.L_x_163:
[----:B------:R-:W-:Y:S05]  /*4310*/  BSYNC B1 ;  /* 0x0000000000017941 */ /* 0x000fea0003800000 */
.L_x_162:
[----:B-1----:R-:W-:Y:S01]  /*4320*/  @!P4 IMAD R3, R90, R153, R12 ;  /* 0x000000995a03c224 */ /* 0x002fe200078e020c */
[----:B------:R-:W-:Y:S04]  /*4330*/  BSSY B1, `(.L_x_164) ;  /* 0x0000006000017945 */ /* 0x000fe80003800000 */
[----:B------:R1:W-:Y:S01]  /*4340*/  @!P4 STG.E.U8 desc[UR36][R6.64+0x80], R3 ;  /* 0x000080030600c986 */ /* 0x0003e2000c101124 */
[----:B------:R-:W-:Y:S05]  /*4350*/  @P3 BRA `(.L_x_165) ;  /* 0x00000000000c3947 */ /* 0x000fea0003800000 */
[----:B--2---:R-:W1:Y:S02]  /*4360*/  LDG.E.U8 R155, desc[UR36][R10.64+0x81] ;  /* 0x000081240a9b7981 */ /* 0x004e64000c1e1100 */
[----:B-1----:R-:W-:-:S05]  /*4370*/  PRMT R3, R155, 0x8880, RZ ;  /* 0x000088809b037816 */ /* 0x002fca00000000ff */
[----:B------:R-:W-:-:S07]  /*4380*/  IMAD R12, R3, R154, RZ ;  /* 0x0000009a030c7224 */ /* 0x000fce00078e02ff */
.L_x_165:
[----:B------:R-:W-:Y:S05]  /*4390*/  BSYNC B1 ;  /* 0x0000000000017941 */ /* 0x000fea0003800000 */
.L_x_164:
[----:B------:R-:W-:Y:S01]  /*43a0*/  @!P3 IMAD R91, R91, R153, R12 ;  /* 0x000000995b5bb224 */ /* 0x000fe200078e020c */
[----:B------:R-:W-:Y:S04]  /*43b0*/  BSSY B1, `(.L_x_166) ;  /* 0x0000006000017945 */ /* 0x000fe80003800000 */
[----:B------:R0:W-:Y:S01]  /*43c0*/  @!P3 STG.E.U8 desc[UR36][R6.64+0x81], R91 ;  /* 0x0000815b0600b986 */ /* 0x0001e2000c101124 */
[----:B------:R-:W-:Y:S05]  /*43d0*/  @P5 BRA `(.L_x_167) ;  /* 0x00000000000c5947 */ /* 0x000fea0003800000 */
[----:B--2---:R-:W1:Y:S02]  /*43e0*/  LDG.E.U8 R155, desc[UR36][R8.64+0x88] ;  /* 0x00008824089b7981 */ /* 0x004e64000c1e1100 */
[----:B-1----:R-:W-:-:S05]  /*43f0*/  PRMT R3, R155, 0x8880, RZ ;  /* 0x000088809b037816 */ /* 0x002fca00000000ff */
[----:B------:R-:W-:-:S07]  /*4400*/  IMAD R12, R3, R154, RZ ;  /* 0x0000009a030c7224 */ /* 0x000fce00078e02ff */
.L_x_167:
[----:B------:R-:W-:Y:S05]  /*4410*/  BSYNC B1 ;  /* 0x0000000000017941 */ /* 0x000fea0003800000 */
.L_x_166:
[----:B-1----:R-:W-:Y:S01]  /*4420*/  @!P5 IMAD R3, R92, R153, R12 ;  /* 0x000000995c03d224 */ /* 0x002fe200078e020c */
[----:B------:R-:W-:Y:S04]  /*4430*/  BSSY B1, `(.L_x_168) ;  /* 0x0000006000017945 */ /* 0x000fe80003800000 */
[----:B------:R1:W-:Y:S01]  /*4440*/  @!P5 STG.E.U8 desc[UR36][R4.64+0x88], R3 ;  /* 0x000088030400d986 */ /* 0x0003e2000c101124 */
[----:B------:R-:W-:Y:S05]  /*4450*/  @P2 BRA `(.L_x_169) ;  /* 0x00000000000c2947 */ /* 0x000fea0003800000 */
[----:B--2---:R-:W1:Y:S02]  /*4460*/  LDG.E.U8 R155, desc[UR36][R8.64+0x89] ;  /* 0x00008924089b7981 */ /* 0x004e64000c1e1100 */
[----:B-1----:R-:W-:-:S05]  /*4470*/  PRMT R3, R155, 0x8880, RZ ;  /* 0x000088809b037816 */ /* 0x002fca00000000ff */
[----:B------:R-:W-:-:S07]  /*4480*/  IMAD R12, R3, R154, RZ ;  /* 0x0000009a030c7224 */ /* 0x000fce00078e02ff */
.L_x_169:
[----:B------:R-:W-:Y:S05]  /*4490*/  BSYNC B1 ;  /* 0x0000000000017941 */ /* 0x000fea0003800000 */
.L_x_168:
        /* <DEDUP_REMOVED lines=11> */
.L_x_171:
[----:B------:R-:W-:Y:S05]  /*4550*/  BSYNC B1 ;  /* 0x0000000000017941 */ /* 0x000fea0003800000 */
.L_x_170:
[----:B-1----:R-:W-:Y:S01]  /*4560*/  @!P4 IMAD R3, R94, R153, R12 ;  /* 0x000000995e03c224 */ /* 0x002fe200078e020c */
[----:B------:R-:W-:Y:S04]  /*4570*/  BSSY B1, `(.L_x_172) ;  /* 0x0000006000017945 */ /* 0x000fe80003800000 */
[----:B------:R1:W-:Y:S01]  /*4580*/  @!P4 STG.E.U8 desc[UR36][R6.64+0x88], R3 ;  /* 0x000088030600c986 */ /* 0x0003e2000c101124 */
[----:B------:R-:W-:Y:S05]  /*4590*/  @P3 BRA `(.L_x_173) ;  /* 0x00000000000c3947 */ /* 0x000fea0003800000 */
[----:B--2---:R-:W1:Y:S02]  /*45a0*/  LDG.E.U8 R155, desc[UR36][R10.64+0x89] ;  /* 0x000089240a9b7981 */ /* 0x004e64000c1e1100 */
[----:B-1----:R-:W-:-:S05]  /*45b0*/  PRMT R3, R155, 0x8880, RZ ;  /* 0x000088809b037816 */ /* 0x002fca00000000ff */
[----:B------:R-:W-:-:S07]  /*45c0*/  IMAD R12, R3, R154, RZ ;  /* 0x0000009a030c7224 */ /* 0x000fce00078e02ff */
.L_x_173:
[----:B------:R-:W-:Y:S05]  /*45d0*/  BSYNC B1 ;  /* 0x0000000000017941 */ /* 0x000fea0003800000 */
.L_x_172:
[----:B------:R-:W-:Y:S01]  /*45e0*/  @!P3 IMAD R95, R95, R153, R12 ;  /* 0x000000995f5fb224 */ /* 0x000fe200078e020c */
[----:B------:R-:W-:Y:S04]  /*45f0*/  BSSY B1, `(.L_x_174) ;  /* 0x0000006000017945 */ /* 0x000fe80003800000 */
[----:B------:R0:W-:Y:S01]  /*4600*/  @!P3 STG.E.U8 desc[UR36][R6.64+0x89], R95 ;  /* 0x0000895f0600b986 */ /* 0x0001e2000c101124 */
[----:B------:R-:W-:Y:S05]  /*4610*/  @P5 BRA `(.L_x_175) ;  /* 0x00000000000c5947 */ /* 0x000fea0003800000 */
[----:B--2---:R-:W1:Y:S02]  /*4620*/  LDG.E.U8 R155, desc[UR36][R8.64+0x90] ;  /* 0x00009024089b7981 */ /* 0x004e64000c1e1100 */
[----:B-1----:R-:W-:-:S05]  /*4630*/  PRMT R3, R155, 0x8880, RZ ;  /* 0x000088809b037816 */ /* 0x002fca00000000ff */
[----:B------:R-:W-:-:S07]  /*4640*/  IMAD R12, R3, R154, RZ ;  /* 0x0000009a030c7224 */ /* 0x000fce00078e02ff */
.L_x_175:
[----:B------:R-:W-:Y:S05]  /*4650*/  BSYNC B1 ;  /* 0x0000000000017941 */ /* 0x000fea0003800000 */
.L_x_174:
[----:B-1----:R-:W-:Y:S01]  /*4660*/  @!P5 IMAD R3, R96, R153, R12 ;  /* 0x000000996003d224 */ /* 0x002fe200078e020c */
[----:B------:R-:W-:Y:S04]  /*4670*/  BSSY B1, `(.L_x_176) ;  /* 0x0000006000017945 */ /* 0x000fe80003800000 */
[----:B------:R1:W-:Y:S01]  /*4680*/  @!P5 STG.E.U8 desc[UR36][R4.64+0x90], R3 ;  /* 0x000090030400d986 */ /* 0x0003e2000c101124 */
[----:B------:R-:W-:Y:S05]  /*4690*/  @P2 BRA `(.L_x_177) ;  /* 0x00000000000c2947 */ /* 0x000fea0003800000 */
[----:B--2---:R-:W1:Y:S02]  /*46a0*/  LDG.E.U8 R155, desc[UR36][R8.64+0x91] ;  /* 0x00009124089b7981 */ /* 0x004e64000c1e1100 */
[----:B-1----:R-:W-:-:S05]  /*46b0*/  PRMT R3, R155, 0x8880, RZ ;  /* 0x000088809b037816 */ /* 0x002fca00000000ff */
[----:B------:R-:W-:-:S07]  /*46c0*/  IMAD R12, R3, R154, RZ ;  /* 0x0000009a030c7224 */ /* 0x000fce00078e02ff */
.L_x_177:
[----:B------:R-:W-:Y:S05]  /*46d0*/  BSYNC B1 ;  /* 0x0000000000017941 */ /* 0x000fea0003800000 */
.L_x_176:
        /* <DEDUP_REMOVED lines=11> */
.L_x_179:
[----:B------:R-:W-:Y:S05]  /*4790*/  BSYNC B1 ;  /* 0x0000000000017941 */ /* 0x000fea0003800000 */
.L_x_178:
[----:B-1----:R-:W-:Y:S01]  /*47a0*/  @!P4 IMAD R3, R98, R153, R12 ;  /* 0x000000996203c224 */ /* 0x002fe200078e020c */
[----:B------:R-:W-:Y:S04]  /*47b0*/  BSSY B1, `(.L_x_180) ;  /* 0x0000006000017945 */ /* 0x000fe80003800000 */
[----:B------:R1:W-:Y:S01]  /*47c0*/  @!P4 STG.E.U8 desc[UR36][R6.64+0x90], R3 ;  /* 0x000090030600c986 */ /* 0x0003e2000c101124 */
[----:B------:R-:W-:Y:S05]  /*47d0*/  @P3 BRA `(.L_x_181) ;  /* 0x00000000000c3947 */ /* 0x000fea0003800000 */
[----:B--2---:R-:W1:Y:S02]  /*47e0*/  LDG.E.U8 R155, desc[UR36][R10.64+0x91] ;  /* 0x000091240a9b7981 */ /* 0x004e64000c1e1100 */
[----:B-1----:R-:W-:-:S05]  /*47f0*/  PRMT R3, R155, 0x8880, RZ ;  /* 0x000088809b037816 */ /* 0x002fca00000000ff */
[----:B------:R-:W-:-:S07]  /*4800*/  IMAD R12, R3, R154, RZ ;  /* 0x0000009a030c7224 */ /* 0x000fce00078e02ff */
.L_x_181:
[----:B------:R-:W-:Y:S05]  /*4810*/  BSYNC B1 ;  /* 0x0000000000017941 */ /* 0x000fea0003800000 */
.L_x_180:
[----:B------:R-:W-:Y:S01]  /*4820*/  @!P3 IMAD R99, R99, R153, R12 ;  /* 0x000000996363b224 */ /* 0x000fe200078e020c */
[----:B------:R-:W-:Y:S04]  /*4830*/  BSSY B1, `(.L_x_182) ;  /* 0x0000006000017945 */ /* 0x000fe80003800000 */
[----:B------:R0:W-:Y:S01]  /*4840*/  @!P3 STG.E.U8 desc[UR36][R6.64+0x91], R99 ;  /* 0x000091630600b986 */ /* 0x0001e2000c101124 */
[----:B------:R-:W-:Y:S05]  /*4850*/  @P5 BRA `(.L_x_183) ;  /* 0x00000000000c5947 */ /* 0x000fea0003800000 */
[----:B--2---:R-:W1:Y:S02]  /*4860*/  LDG.E.U8 R155, desc[UR36][R8.64+0x98] ;  /* 0x00009824089b7981 */ /* 0x004e64000c1e1100 */
[----:B-1----:R-:W-:-:S05]  /*4870*/  PRMT R3, R155, 0x8880, RZ ;  /* 0x000088809b037816 */ /* 0x002fca00000000ff */
[----:B------:R-:W-:-:S07]  /*4880*/  IMAD R12, R3, R154, RZ ;  /* 0x0000009a030c7224 */ /* 0x000fce00078e02ff */
.L_x_183:
[----:B------:R-:W-:Y:S05]  /*4890*/  BSYNC B1 ;  /* 0x0000000000017941 */ /* 0x000fea0003800000 */
.L_x_182:
[----:B-1----:R-:W-:Y:S01]  /*48a0*/  @!P5 IMAD R3, R100, R153, R12 ;  /* 0x000000996403d224 */ /* 0x002fe200078e020c */
[----:B------:R-:W-:Y:S04]  /*48b0*/  BSSY B1, `(.L_x_184) ;  /* 0x0000006000017945 */ /* 0x000fe80003800000 */
[----:B------:R1:W-:Y:S01]  /*48c0*/  @!P5 STG.E.U8 desc[UR36][R4.64+0x98], R3 ;  /* 0x000098030400d986 */ /* 0x0003e2000c101124 */
[----:B------:R-:W-:Y:S05]  /*48d0*/  @P2 BRA `(.L_x_185) ;  /* 0x00000000000c2947 */ /* 0x000fea0003800000 */
[----:B--2---:R-:W1:Y:S02]  /*48e0*/  LDG.E.U8 R155, desc[UR36][R8.64+0x99] ;  /* 0x00009924089b7981 */ /* 0x004e64000c1e1100 */
[----:B-1----:R-:W-:-:S05]  /*48f0*/  PRMT R3, R155, 0x8880, RZ ;  /* 0x000088809b037816 */ /* 0x002fca00000000ff */
[----:B------:R-:W-:-:S07]  /*4900*/  IMAD R12, R3, R154, RZ ;  /* 0x0000009a030c7224 */ /* 0x000fce00078e02ff */
.L_x_185:
[----:B------:R-:W-:Y:S05]  /*4910*/  BSYNC B1 ;  /* 0x0000000000017941 */ /* 0x000fea0003800000 */
.L_x_184:
        /* <DEDUP_REMOVED lines=11> */
.L_x_187:
[----:B------:R-:W-:Y:S05]  /*49d0*/  BSYNC B1 ;  /* 0x0000000000017941 */ /* 0x000fea0003800000 */
.L_x_186:
[----:B-1----:R-:W-:Y:S01]  /*49e0*/  @!P4 IMAD R3, R102, R153, R12 ;  /* 0x000000996603c224 */ /* 0x002fe200078e020c */
[----:B------:R-:W-:Y:S04]  /*49f0*/  BSSY B1, `(.L_x_188) ;  /* 0x0000006000017945 */ /* 0x000fe80003800000 */
[----:B------:R1:W-:Y:S01]  /*4a00*/  @!P4 STG.E.U8 desc[UR36][R6.64+0x98], R3 ;  /* 0x000098030600c986 */ /* 0x0003e2000c101124 */
[----:B------:R-:W-:Y:S05]  /*4a10*/  @P3 BRA `(.L_x_189) ;  /* 0x00000000000c3947 */ /* 0x000fea0003800000 */
[----:B--2---:R-:W1:Y:S02]  /*4a20*/  LDG.E.U8 R155, desc[UR36][R10.64+0x99] ;  /* 0x000099240a9b7981 */ /* 0x004e64000c1e1100 */
[----:B-1----:R-:W-:-:S05]  /*4a30*/  PRMT R3, R155, 0x8880, RZ ;  /* 0x000088809b037816 */ /* 0x002fca00000000ff */
[----:B------:R-:W-:-:S07]  /*4a40*/  IMAD R12, R3, R154, RZ ;  /* 0x0000009a030c7224 */ /* 0x000fce00078e02ff */
.L_x_189:
[----:B------:R-:W-:Y:S05]  /*4a50*/  BSYNC B1 ;  /* 0x0000000000017941 */ /* 0x000fea0003800000 */
.L_x_188:
[----:B------:R-:W-:Y:S01]  /*4a60*/  @!P3 IMAD R103, R103, R153, R12 ;  /* 0x000000996767b224 */ /* 0x000fe200078e020c */
[----:B------:R-:W-:Y:S04]  /*4a70*/  BSSY B1, `(.L_x_190) ;  /* 0x0000006000017945 */ /* 0x000fe80003800000 */
[----:B------:R0:W-:Y:S01]  /*4a80*/  @!P3 STG.E.U8 desc[UR36][R6.64+0x99], R103 ;  /* 0x000099670600b986 */ /* 0x0001e2000c101124 */
[----:B------:R-:W-:Y:S05]  /*4a90*/  @P5 BRA `(.L_x_191) ;  /* 0x00000000000c5947 */ /* 0x000fea0003800000 */
[----:B--2---:R-:W1:Y:S02]  /*4aa0*/  LDG.E.U8 R155, desc[UR36][R8.64+0xa0] ;  /* 0x0000a024089b7981 */ /* 0x004e64000c1e1100 */
[----:B-1----:R-:W-:-:S05]  /*4ab0*/  PRMT R3, R155, 0x8880, RZ ;  /* 0x000088809b037816 */ /* 0x002fca00000000ff */
[----:B------:R-:W-:-:S07]  /*4ac0*/  IMAD R12, R3, R154, RZ ;  /* 0x0000009a030c7224 */ /* 0x000fce00078e02ff */
.L_x_191:
[----:B------:R-:W-:Y:S05]  /*4ad0*/  BSYNC B1 ;  /* 0x0000000000017941 */ /* 0x000fea0003800000 */
.L_x_190:
[----:B-1----:R-:W-:Y:S01]  /*4ae0*/  @!P5 IMAD R3, R104, R153, R12 ;  /* 0x000000996803d224 */ /* 0x002fe200078e020c */
[----:B------:R-:W-:Y:S04]  /*4af0*/  BSSY B1, `(.L_x_192) ;  /* 0x0000006000017945 */ /* 0x000fe80003800000 */
[----:B------:R1:W-:Y:S01]  /*4b00*/  @!P5 STG.E.U8 desc[UR36][R4.64+0xa0], R3 ;  /* 0x0000a0030400d986 */ /* 0x0003e2000c101124 */
[----:B------:R-:W-:Y:S05]  /*4b10*/  @P2 BRA `(.L_x_193) ;  /* 0x00000000000c2947 */ /* 0x000fea0003800000 */
[----:B--2---:R-:W1:Y:S02]  /*4b20*/  LDG.E.U8 R155, desc[UR36][R8.64+0xa1] ;  /* 0x0000a124089b7981 */ /* 0x004e64000c1e1100 */
[----:B-1----:R-:W-:-:S05]  /*4b30*/  PRMT R3, R155, 0x8880, RZ ;  /* 0x000088809b037816 */ /* 0x002fca00000000ff */
[----:B------:R-:W-:-:S07]  /*4b40*/  IMAD R12, R3, R154, RZ ;  /* 0x0000009a030c7224 */ /* 0x000fce00078e02ff */
.L_x_193:
[----:B------:R-:W-:Y:S05]  /*4b50*/  BSYNC B1 ;  /* 0x0000000000017941 */ /* 0x000fea0003800000 */
.L_x_192:
        /* <DEDUP_REMOVED lines=11> */
.L_x_195:
[----:B------:R-:W-:Y:S05]  /*4c10*/  BSYNC B1 ;  /* 0x0000000000017941 */ /* 0x000fea0003800000 */
.L_x_194:
[----:B-1----:R-:W-:Y:S01]  /*4c20*/  @!P4 IMAD R3, R106, R153, R12 ;  /* 0x000000996a03c224 */ /* 0x002fe200078e020c */
[----:B------:R-:W-:Y:S04]  /*4c30*/  BSSY B1, `(.L_x_196) ;  /* 0x0000006000017945 */ /* 0x000fe80003800000 */
[----:B------:R1:W-:Y:S01]  /*4c40*/  @!P4 STG.E.U8 desc[UR36][R6.64+0xa0], R3 ;  /* 0x0000a0030600c986 */ /* 0x0003e2000c101124 */
[----:B------:R-:W-:Y:S05]  /*4c50*/  @P3 BRA `(.L_x_197) ;  /* 0x00000000000c3947 */ /* 0x000fea0003800000 */
[----:B--2---:R-:W1:Y:S02]  /*4c60*/  LDG.E.U8 R155, desc[UR36][R10.64+0xa1] ;  /* 0x0000a1240a9b7981 */ /* 0x004e64000c1e1100 */
[----:B-1----:R-:W-:-:S05]  /*4c70*/  PRMT R3, R155, 0x8880, RZ ;  /* 0x000088809b037816 */ /* 0x002fca00000000ff */
[----:B------:R-:W-:-:S07]  /*4c80*/  IMAD R12, R3, R154, RZ ;  /* 0x0000009a030c7224 */ /* 0x000fce00078e02ff */
.L_x_197:
[----:B------:R-:W-:Y:S05]  /*4c90*/  BSYNC B1 ;  /* 0x0000000000017941 */ /* 0x000fea0003800000 */
.L_x_196:
[----:B------:R-:W-:Y:S01]  /*4ca0*/  @!P3 IMAD R107, R107, R153, R12 ;  /* 0x000000996b6bb224 */ /* 0x000fe200078e020c */
[----:B------:R-:W-:Y:S04]  /*4cb0*/  BSSY B1, `(.L_x_198) ;  /* 0x0000006000017945 */ /* 0x000fe80003800000 */
[----:B------:R0:W-:Y:S01]  /*4cc0*/  @!P3 STG.E.U8 desc[UR36][R6.64+0xa1], R107 ;  /* 0x0000a16b0600b986 */ /* 0x0001e2000c101124 */
[----:B------:R-:W-:Y:S05]  /*4cd0*/  @P5 BRA `(.L_x_199) ;  /* 0x00000000000c5947 */ /* 0x000fea0003800000 */
[----:B--2---:R-:W1:Y:S02]  /*4ce0*/  LDG.E.U8 R155, desc[UR36][R8.64+0xa8] ;  /* 0x0000a824089b7981 */ /* 0x004e64000c1e1100 */
[----:B-1----:R-:W-:-:S05]  /*4cf0*/  PRMT R3, R155, 0x8880, RZ ;  /* 0x000088809b037816 */ /* 0x002fca00000000ff */
[----:B------:R-:W-:-:S07]  /*4d00*/  IMAD R12, R3, R154, RZ ;  /* 0x0000009a030c7224 */ /* 0x000fce00078e02ff */
.L_x_199:
[----:B------:R-:W-:Y:S05]  /*4d10*/  BSYNC B1 ;  /* 0x0000000000017941 */ /* 0x000fea0003800000 */
.L_x_198:
[----:B-1----:R-:W-:Y:S01]  /*4d20*/  @!P5 IMAD R3, R108, R153, R12 ;  /* 0x000000996c03d224 */ /* 0x002fe200078e020c */
[----:B------:R-:W-:Y:S04]  /*4d30*/  BSSY B1, `(.L_x_200) ;  /* 0x0000006000017945 */ /* 0x000fe80003800000 */
[----:B------:R1:W-:Y:S01]  /*4d40*/  @!P5 STG.E.U8 desc[UR36][R4.64+0xa8], R3 ;  /* 0x0000a8030400d986 */ /* 0x0003e2000c101124 */
[----:B------:R-:W-:Y:S05]  /*4d50*/  @P2 BRA `(.L_x_201) ;  /* 0x00000000000c2947 */ /* 0x000fea0003800000 */
[----:B--2---:R-:W1:Y:S02]  /*4d60*/  LDG.E.U8 R155, desc[UR36][R8.64+0xa9] ;  /* 0x0000a924089b7981 */ /* 0x004e64000c1e1100 */
[----:B-1----:R-:W-:-:S05]  /*4d70*/  PRMT R3, R155, 0x8880, RZ ;  /* 0x000088809b037816 */ /* 0x002fca00000000ff */
[----:B------:R-:W-:-:S07]  /*4d80*/  IMAD R12, R3, R154, RZ ;  /* 0x0000009a030c7224 */ /* 0x000fce00078e02ff */
.L_x_201:
[----:B------:R-:W-:Y:S05]  /*4d90*/  BSYNC B1 ;  /* 0x0000000000017941 */ /* 0x000fea0003800000 */
.L_x_200:
        /* <DEDUP_REMOVED lines=11> */
.L_x_203:
[----:B------:R-:W-:Y:S05]  /*4e50*/  BSYNC B1 ;  /* 0x0000000000017941 */ /* 0x000fea0003800000 */
.L_x_202:
[----:B-1----:R-:W-:Y:S01]  /*4e60*/  @!P4 IMAD R3, R110, R153, R12 ;  /* 0x000000996e03c224 */ /* 0x002fe200078e020c */
[----:B------:R-:W-:Y:S04]  /*4e70*/  BSSY B1, `(.L_x_204) ;  /* 0x0000006000017945 */ /* 0x000fe80003800000 */
[----:B------:R1:W-:Y:S01]  /*4e80*/  @!P4 STG.E.U8 desc[UR36][R6.64+0xa8], R3 ;  /* 0x0000a8030600c986 */ /* 0x0003e2000c101124 */
[----:B------:R-:W-:Y:S05]  /*4e90*/  @P3 BRA `(.L_x_205) ;  /* 0x00000000000c3947 */ /* 0x000fea0003800000 */
[----:B--2---:R-:W1:Y:S02]  /*4ea0*/  LDG.E.U8 R155, desc[UR36][R10.64+0xa9] ;  /* 0x0000a9240a9b7981 */ /* 0x004e64000c1e1100 */
[----:B-1----:R-:W-:-:S05]  /*4eb0*/  PRMT R3, R155, 0x8880, RZ ;  /* 0x000088809b037816 */ /* 0x002fca00000000ff */
[----:B------:R-:W-:-:S07]  /*4ec0*/  IMAD R12, R3, R154, RZ ;  /* 0x0000009a030c7224 */ /* 0x000fce00078e02ff */
.L_x_205:
[----:B------:R-:W-:Y:S05]  /*4ed0*/  BSYNC B1 ;  /* 0x0000000000017941 */ /* 0x000fea0003800000 */
.L_x_204:
[----:B------:R-:W-:Y:S01]  /*4ee0*/  @!P3 IMAD R111, R111, R153, R12 ;  /* 0x000000996f6fb224 */ /* 0x000fe200078e020c */
[----:B------:R-:W-:Y:S04]  /*4ef0*/  BSSY B1, `(.L_x_206) ;  /* 0x0000006000017945 */ /* 0x000fe80003800000 */
[----:B------:R0:W-:Y:S01]  /*4f00*/  @!P3 STG.E.U8 desc[UR36][R6.64+0xa9], R111 ;  /* 0x0000a96f0600b986 */ /* 0x0001e2000c101124 */
[----:B------:R-:W-:Y:S05]  /*4f10*/  @P5 BRA `(.L_x_207) ;  /* 0x00000000000c5947 */ /* 0x000fea0003800000 */
[----:B--2---:R-:W1:Y:S02]  /*4f20*/  LDG.E.U8 R155, desc[UR36][R8.64+0xb0] ;  /* 0x0000b024089b7981 */ /* 0x004e64000c1e1100 */
[----:B-1----:R-:W-:-:S05]  /*4f30*/  PRMT R3, R155, 0x8880, RZ ;  /* 0x000088809b037816 */ /* 0x002fca00000000ff */
[----:B------:R-:W-:-:S07]  /*4f40*/  IMAD R12, R3, R154, RZ ;  /* 0x0000009a030c7224 */ /* 0x000fce00078e02ff */
.L_x_207:
[----:B------:R-:W-:Y:S05]  /*4f50*/  BSYNC B1 ;  /* 0x0000000000017941 */ /* 0x000fea0003800000 */
.L_x_206:
[----:B-1----:R-:W-:Y:S01]  /*4f60*/  @!P5 IMAD R3, R112, R153, R12 ;  /* 0x000000997003d224 */ /* 0x002fe200078e020c */
[----:B------:R-:W-:Y:S04]  /*4f70*/  BSSY B1, `(.L_x_208) ;  /* 0x0000006000017945 */ /* 0x000fe80003800000 */
[----:B------:R1:W-:Y:S01]  /*4f80*/  @!P5 STG.E.U8 desc[UR36][R4.64+0xb0], R3 ;  /* 0x0000b0030400d986 */ /* 0x0003e2000c101124 */
[----:B------:R-:W-:Y:S05]  /*4f90*/  @P2 BRA `(.L_x_209) ;  /* 0x00000000000c2947 */ /* 0x000fea0003800000 */
[----:B--2---:R-:W1:Y:S02]  /*4fa0*/  LDG.E.U8 R155, desc[UR36][R8.64+0xb1] ;  /* 0x0000b124089b7981 */ /* 0x004e64000c1e1100 */
[----:B-1----:R-:W-:-:S05]  /*4fb0*/  PRMT R3, R155, 0x8880, RZ ;  /* 0x000088809b037816 */ /* 0x002fca00000000ff */
[----:B------:R-:W-:-:S07]  /*4fc0*/  IMAD R12, R3, R154, RZ ;  /* 0x0000009a030c7224 */ /* 0x000fce00078e02ff */
.L_x_209:
[----:B------:R-:W-:Y:S05]  /*4fd0*/  BSYNC B1 ;  /* 0x0000000000017941 */ /* 0x000fea0003800000 */
.L_x_208:
        /* <DEDUP_REMOVED lines=11> */
.L_x_211:
[----:B------:R-:W-:Y:S05]  /*5090*/  BSYNC B1 ;  /* 0x0000000000017941 */ /* 0x000fea0003800000 */
.L_x_210:
[----:B-1----:R-:W-:Y:S01]  /*50a0*/  @!P4 IMAD R3, R114, R153, R12 ;  /* 0x000000997203c224 */ /* 0x002fe200078e020c */
[----:B------:R-:W-:Y:S04]  /*50b0*/  BSSY B1, `(.L_x_212) ;  /* 0x0000006000017945 */ /* 0x000fe80003800000 */
[----:B------:R1:W-:Y:S01]  /*50c0*/  @!P4 STG.E.U8 desc[UR36][R6.64+0xb0], R3 ;  /* 0x0000b0030600c986 */ /* 0x0003e2000c101124 */
[----:B------:R-:W-:Y:S05]  /*50d0*/  @P3 BRA `(.L_x_213) ;  /* 0x00000000000c3947 */ /* 0x000fea0003800000 */
[----:B--2---:R-:W1:Y:S02]  /*50e0*/  LDG.E.U8 R155, desc[UR36][R10.64+0xb1] ;  /* 0x0000b1240a9b7981 */ /* 0x004e64000c1e1100 */
[----:B-1----:R-:W-:-:S05]  /*50f0*/  PRMT R3, R155, 0x8880, RZ ;  /* 0x000088809b037816 */ /* 0x002fca00000000ff */
[----:B------:R-:W-:-:S07]  /*5100*/  IMAD R12, R3, R154, RZ ;  /* 0x0000009a030c7224 */ /* 0x000fce00078e02ff */
.L_x_213:
[----:B------:R-:W-:Y:S05]  /*5110*/  BSYNC B1 ;  /* 0x0000000000017941 */ /* 0x000fea0003800000 */
.L_x_212:
[----:B------:R-:W-:Y:S01]  /*5120*/  @!P3 IMAD R115, R115, R153, R12 ;  /* 0x000000997373b224 */ /* 0x000fe200078e020c */
[----:B------:R-:W-:Y:S04]  /*5130*/  BSSY B1, `(.L_x_214) ;  /* 0x0000006000017945 */ /* 0x000fe80003800000 */
[----:B------:R0:W-:Y:S01]  /*5140*/  @!P3 STG.E.U8 desc[UR36][R6.64+0xb1], R115 ;  /* 0x0000b1730600b986 */ /* 0x0001e2000c101124 */
[----:B------:R-:W-:Y:S05]  /*5150*/  @P5 BRA `(.L_x_215) ;  /* 0x00000000000c5947 */ /* 0x000fea0003800000 */
[----:B--2---:R-:W1:Y:S02]  /*5160*/  LDG.E.U8 R155, desc[UR36][R8.64+0xb8] ;  /* 0x0000b824089b7981 */ /* 0x004e64000c1e1100 */
[----:B-1----:R-:W-:-:S05]  /*5170*/  PRMT R3, R155, 0x8880, RZ ;  /* 0x000088809b037816 */ /* 0x002fca00000000ff */
[----:B------:R-:W-:-:S07]  /*5180*/  IMAD R12, R3, R154, RZ ;  /* 0x0000009a030c7224 */ /* 0x000fce00078e02ff */
.L_x_215:
[----:B------:R-:W-:Y:S05]  /*5190*/  BSYNC B1 ;  /* 0x0000000000017941 */ /* 0x000fea0003800000 */
.L_x_214:
[----:B-1----:R-:W-:Y:S01]  /*51a0*/  @!P5 IMAD R3, R116, R153, R12 ;  /* 0x000000997403d224 */ /* 0x002fe200078e020c */
[----:B------:R-:W-:Y:S04]  /*51b0*/  BSSY B1, `(.L_x_216) ;  /* 0x0000006000017945 */ /* 0x000fe80003800000 */
[----:B------:R1:W-:Y:S01]  /*51c0*/  @!P5 STG.E.U8 desc[UR36][R4.64+0xb8], R3 ;  /* 0x0000b8030400d986 */ /* 0x0003e2000c101124 */
[----:B------:R-:W-:Y:S05]  /*51d0*/  @P2 BRA `(.L_x_217) ;  /* 0x00000000000c2947 */ /* 0x000fea0003800000 */
[----:B--2---:R-:W1:Y:S02]  /*51e0*/  LDG.E.U8 R155, desc[UR36][R8.64+0xb9] ;  /* 0x0000b924089b7981 */ /* 0x004e64000c1e1100 */
[----:B-1----:R-:W-:-:S05]  /*51f0*/  PRMT R3, R155, 0x8880, RZ ;  /* 0x000088809b037816 */ /* 0x002fca00000000ff */
[----:B------:R-:W-:-:S07]  /*5200*/  IMAD R12, R3, R154, RZ ;  /* 0x0000009a030c7224 */ /* 0x000fce00078e02ff */
.L_x_217:
[----:B------:R-:W-:Y:S05]  /*5210*/  BSYNC B1 ;  /* 0x0000000000017941 */ /* 0x000fea0003800000 */
.L_x_216:
        /* <DEDUP_REMOVED lines=11> */
.L_x_219:
[----:B------:R-:W-:Y:S05]  /*52d0*/  BSYNC B1 ;  /* 0x0000000000017941 */ /* 0x000fea0003800000 */
.L_x_218:
[----:B-1----:R-:W-:Y:S01]  /*52e0*/  @!P4 IMAD R3, R118, R153, R12 ;  /* 0x000000997603c224 */ /* 0x002fe200078e020c */
[----:B------:R-:W-:Y:S04]  /*52f0*/  BSSY B1, `(.L_x_220) ;  /* 0x0000006000017945 */ /* 0x000fe80003800000 */
[----:B------:R1:W-:Y:S01]  /*5300*/  @!P4 STG.E.U8 desc[UR36][R6.64+0xb8], R3 ;  /* 0x0000b8030600c986 */ /* 0x0003e2000c101124 */
[----:B------:R-:W-:Y:S05]  /*5310*/  @P3 BRA `(.L_x_221) ;  /* 0x00000000000c3947 */ /* 0x000fea0003800000 */
[----:B--2---:R-:W1:Y:S02]  /*5320*/  LDG.E.U8 R155, desc[UR36][R10.64+0xb9] ;  /* 0x0000b9240a9b7981 */ /* 0x004e64000c1e1100 */
[----:B-1----:R-:W-:-:S05]  /*5330*/  PRMT R3, R155, 0x8880, RZ ;  /* 0x000088809b037816 */ /* 0x002fca00000000ff */
[----:B------:R-:W-:-:S07]  /*5340*/  IMAD R12, R3, R154, RZ ;  /* 0x0000009a030c7224 */ /* 0x000fce00078e02ff */
.L_x_221:
[----:B------:R-:W-:Y:S05]  /*5350*/  BSYNC B1 ;  /* 0x0000000000017941 */ /* 0x000fea0003800000 */
.L_x_220:
[----:B------:R-:W-:Y:S01]  /*5360*/  @!P3 IMAD R119, R119, R153, R12 ;  /* 0x000000997777b224 */ /* 0x000fe200078e020c */
[----:B------:R-:W-:Y:S04]  /*5370*/  BSSY B1, `(.L_x_222) ;  /* 0x0000006000017945 */ /* 0x000fe80003800000 */
[----:B------:R0:W-:Y:S01]  /*5380*/  @!P3 STG.E.U8 desc[UR36][R6.64+0xb9], R119 ;  /* 0x0000b9770600b986 */ /* 0x0001e2000c101124 */
[----:B------:R-:W-:Y:S05]  /*5390*/  @P5 BRA `(.L_x_223) ;  /* 0x00000000000c5947 */ /* 0x000fea0003800000 */
[----:B--2---:R-:W1:Y:S02]  /*53a0*/  LDG.E.U8 R155, desc[UR36][R8.64+0xc0] ;  /* 0x0000c024089b7981 */ /* 0x004e64000c1e1100 */
[----:B-1----:R-:W-:-:S05]  /*53b0*/  PRMT R3, R155, 0x8880, RZ ;  /* 0x000088809b037816 */ /* 0x002fca00000000ff */
[----:B------:R-:W-:-:S07]  /*53c0*/  IMAD R12, R3, R154, RZ ;  /* 0x0000009a030c7224 */ /* 0x000fce00078e02ff */
.L_x_223:
[----:B------:R-:W-:Y:S05]  /*53d0*/  BSYNC B1 ;  /* 0x0000000000017941 */ /* 0x000fea0003800000 */
.L_x_222:
[----:B-1----:R-:W-:Y:S01]  /*53e0*/  @!P5 IMAD R3, R120, R153, R12 ;  /* 0x000000997803d224 */ /* 0x002fe200078e020c */
[----:B------:R-:W-:Y:S04]  /*53f0*/  BSSY B1, `(.L_x_224) ;  /* 0x0000006000017945 */ /* 0x000fe80003800000 */
[----:B------:R1:W-:Y:S01]  /*5400*/  @!P5 STG.E.U8 desc[UR36][R4.64+0xc0], R3 ;  /* 0x0000c0030400d986 */ /* 0x0003e2000c101124 */
[----:B------:R-:W-:Y:S05]  /*5410*/  @P2 BRA `(.L_x_225) ;  /* 0x00000000000c2947 */ /* 0x000fea0003800000 */
[----:B--2---:R-:W1:Y:S02]  /*5420*/  LDG.E.U8 R155, desc[UR36][R8.64+0xc1] ;  /* 0x0000c124089b7981 */ /* 0x004e64000c1e1100 */
[----:B-1----:R-:W-:-:S05]  /*5430*/  PRMT R3, R155, 0x8880, RZ ;  /* 0x000088809b037816 */ /* 0x002fca00000000ff */
[----:B------:R-:W-:-:S07]  /*5440*/  IMAD R12, R3, R154, RZ ;  /* 0x0000009a030c7224 */ /* 0x000fce00078e02ff */
.L_x_225:
[----:B------:R-:W-:Y:S05]  /*5450*/  BSYNC B1 ;  /* 0x0000000000017941 */ /* 0x000fea0003800000 */
.L_x_224:
        /* <DEDUP_REMOVED lines=11> */
.L_x_227:
[----:B------:R-:W-:Y:S05]  /*5510*/  BSYNC B1 ;  /* 0x0000000000017941 */ /* 0x000fea0003800000 */
.L_x_226:
[----:B-1----:R-:W-:Y:S01]  /*5520*/  @!P4 IMAD R3, R122, R153, R12 ;  /* 0x000000997a03c224 */ /* 0x002fe200078e020c */
[----:B------:R-:W-:Y:S04]  /*5530*/  BSSY B1, `(.L_x_228) ;  /* 0x0000006000017945 */ /* 0x000fe80003800000 */
[----:B------:R1:W-:Y:S01]  /*5540*/  @!P4 STG.E.U8 desc[UR36][R6.64+0xc0], R3 ;  /* 0x0000c0030600c986 */ /* 0x0003e2000c101124 */
[----:B------:R-:W-:Y:S05]  /*5550*/  @P3 BRA `(.L_x_229) ;  /* 0x00000000000c3947 */ /* 0x000fea0003800000 */
[----:B--2---:R-:W1:Y:S02]  /*5560*/  LDG.E.U8 R155, desc[UR36][R10.64+0xc1] ;  /* 0x0000c1240a9b7981 */ /* 0x004e64000c1e1100 */
[----:B-1----:R-:W-:-:S05]  /*5570*/  PRMT R3, R155, 0x8880, RZ ;  /* 0x000088809b037816 */ /* 0x002fca00000000ff */
[----:B------:R-:W-:-:S07]  /*5580*/  IMAD R12, R3, R154, RZ ;  /* 0x0000009a030c7224 */ /* 0x000fce00078e02ff */
.L_x_229:
[----:B------:R-:W-:Y:S05]  /*5590*/  BSYNC B1 ;  /* 0x0000000000017941 */ /* 0x000fea0003800000 */
.L_x_228:
[----:B------:R-:W-:Y:S01]  /*55a0*/  @!P3 IMAD R123, R123, R153, R12 ;  /* 0x000000997b7bb224 */ /* 0x000fe200078e020c */
[----:B------:R-:W-:Y:S04]  /*55b0*/  BSSY B1, `(.L_x_230) ;  /* 0x0000006000017945 */ /* 0x000fe80003800000 */
[----:B------:R0:W-:Y:S01]  /*55c0*/  @!P3 STG.E.U8 desc[UR36][R6.64+0xc1], R123 ;  /* 0x0000c17b0600b986 */ /* 0x0001e2000c101124 */
[----:B------:R-:W-:Y:S05]  /*55d0*/  @P5 BRA `(.L_x_231) ;  /* 0x00000000000c5947 */ /* 0x000fea0003800000 */
[----:B--2---:R-:W1:Y:S02]  /*55e0*/  LDG.E.U8 R155, desc[UR36][R8.64+0xc8] ;  /* 0x0000c824089b7981 */ /* 0x004e64000c1e1100 */
[----:B-1----:R-:W-:-:S05]  /*55f0*/  PRMT R3, R155, 0x8880, RZ ;  /* 0x000088809b037816 */ /* 0x002fca00000000ff */
[----:B------:R-:W-:-:S07]  /*5600*/  IMAD R12, R3, R154, RZ ;  /* 0x0000009a030c7224 */ /* 0x000fce00078e02ff */
.L_x_231:
[----:B------:R-:W-:Y:S05]  /*5610*/  BSYNC B1 ;  /* 0x0000000000017941 */ /* 0x000fea0003800000 */
.L_x_230:
[----:B-1----:R-:W-:Y:S01]  /*5620*/  @!P5 IMAD R3, R124, R153, R12 ;  /* 0x000000997c03d224 */ /* 0x002fe200078e020c */
[----:B------:R-:W-:Y:S04]  /*5630*/  BSSY B1, `(.L_x_232) ;  /* 0x0000006000017945 */ /* 0x000fe80003800000 */
[----:B------:R1:W-:Y:S01]  /*5640*/  @!P5 STG.E.U8 desc[UR36][R4.64+0xc8], R3 ;  /* 0x0000c8030400d986 */ /* 0x0003e2000c101124 */
[----:B------:R-:W-:Y:S05]  /*5650*/  @P2 BRA `(.L_x_233) ;  /* 0x00000000000c2947 */ /* 0x000fea0003800000 */
[----:B--2---:R-:W1:Y:S02]  /*5660*/  LDG.E.U8 R155, desc[UR36][R8.64+0xc9] ;  /* 0x0000c924089b7981 */ /* 0x004e64000c1e1100 */
[----:B-1----:R-:W-:-:S05]  /*5670*/  PRMT R3, R155, 0x8880, RZ ;  /* 0x000088809b037816 */ /* 0x002fca00000000ff */
[----:B------:R-:W-:-:S07]  /*5680*/  IMAD R12, R3, R154, RZ ;  /* 0x0000009a030c7224 */ /* 0x000fce00078e02ff */
.L_x_233:
[----:B------:R-:W-:Y:S05]  /*5690*/  BSYNC B1 ;  /* 0x0000000000017941 */ /* 0x000fea0003800000 */
.L_x_232:
        /* <DEDUP_REMOVED lines=11> */
.L_x_235:
[----:B------:R-:W-:Y:S05]  /*5750*/  BSYNC B1 ;  /* 0x0000000000017941 */ /* 0x000fea0003800000 */
.L_x_234:
[----:B-1----:R-:W-:Y:S01]  /*5760*/  @!P4 IMAD R3, R126, R153, R12 ;  /* 0x000000997e03c224 */ /* 0x002fe200078e020c */
[----:B------:R-:W-:Y:S04]  /*5770*/  BSSY B1, `(.L_x_236) ;  /* 0x0000006000017945 */ /* 0x000fe80003800000 */
[----:B------:R1:W-:Y:S01]  /*5780*/  @!P4 STG.E.U8 desc[UR36][R6.64+0xc8], R3 ;  /* 0x0000c8030600c986 */ /* 0x0003e2000c101124 */
[----:B------:R-:W-:Y:S05]  /*5790*/  @P3 BRA `(.L_x_237) ;  /* 0x00000000000c3947 */ /* 0x000fea0003800000 */
[----:B--2---:R-:W1:Y:S02]  /*57a0*/  LDG.E.U8 R155, desc[UR36][R10.64+0xc9] ;  /* 0x0000c9240a9b7981 */ /* 0x004e64000c1e1100 */
[----:B-1----:R-:W-:-:S05]  /*57b0*/  PRMT R3, R155, 0x8880, RZ ;  /* 0x000088809b037816 */ /* 0x002fca00000000ff */
[----:B------:R-:W-:-:S07]  /*57c0*/  IMAD R12, R3, R154, RZ ;  /* 0x0000009a030c7224 */ /* 0x000fce00078e02ff */
.L_x_237:
[----:B------:R-:W-:Y:S05]  /*57d0*/  BSYNC B1 ;  /* 0x0000000000017941 */ /* 0x000fea0003800000 */
.L_x_236:
[----:B------:R-:W-:Y:S01]  /*57e0*/  @!P3 IMAD R127, R127, R153, R12 ;  /* 0x000000997f7fb224 */ /* 0x000fe200078e020c */
[----:B------:R-:W-:Y:S04]  /*57f0*/  BSSY B1, `(.L_x_238) ;  /* 0x0000006000017945 */ /* 0x000fe80003800000 */
[----:B------:R0:W-:Y:S01]  /*5800*/  @!P3 STG.E.U8 desc[UR36][R6.64+0xc9], R127 ;  /* 0x0000c97f0600b986 */ /* 0x0001e2000c101124 */
[----:B------:R-:W-:Y:S05]  /*5810*/  @P5 BRA `(.L_x_239) ;  /* 0x00000000000c5947 */ /* 0x000fea0003800000 */
[----:B--2---:R-:W1:Y:S02]  /*5820*/  LDG.E.U8 R155, desc[UR36][R8.64+0xd0] ;  /* 0x0000d024089b7981 */ /* 0x004e64000c1e1100 */
[----:B-1----:R-:W-:-:S05]  /*5830*/  PRMT R3, R155, 0x8880, RZ ;  /* 0x000088809b037816 */ /* 0x002fca00000000ff */
[----:B------:R-:W-:-:S07]  /*5840*/  IMAD R12, R3, R154, RZ ;  /* 0x0000009a030c7224 */ /* 0x000fce00078e02ff */
.L_x_239:
[----:B------:R-:W-:Y:S05]  /*5850*/  BSYNC B1 ;  /* 0x0000000000017941 */ /* 0x000fea0003800000 */
.L_x_238:
[----:B-1----:R-:W-:Y:S01]  /*5860*/  @!P5 IMAD R3, R128, R153, R12 ;  /* 0x000000998003d224 */ /* 0x002fe200078e020c */
[----:B------:R-:W-:Y:S04]  /*5870*/  BSSY B1, `(.L_x_240) ;  /* 0x0000006000017945 */ /* 0x000fe80003800000 */
[----:B------:R1:W-:Y:S01]  /*5880*/  @!P5 STG.E.U8 desc[UR36][R4.64+0xd0], R3 ;  /* 0x0000d0030400d986 */ /* 0x0003e2000c101124 */
[----:B------:R-:W-:Y:S05]  /*5890*/  @P2 BRA `(.L_x_241) ;  /* 0x00000000000c2947 */ /* 0x000fea0003800000 */
[----:B--2---:R-:W1:Y:S02]  /*58a0*/  LDG.E.U8 R155, desc[UR36][R8.64+0xd1] ;  /* 0x0000d124089b7981 */ /* 0x004e64000c1e1100 */
[----:B-1----:R-:W-:-:S05]  /*58b0*/  PRMT R3, R155, 0x8880, RZ ;  /* 0x000088809b037816 */ /* 0x002fca00000000ff */
[----:B------:R-:W-:-:S07]  /*58c0*/  IMAD R12, R3, R154, RZ ;  /* 0x0000009a030c7224 */ /* 0x000fce00078e02ff */
.L_x_241:
[----:B------:R-:W-:Y:S05]  /*58d0*/  BSYNC B1 ;  /* 0x0000000000017941 */ /* 0x000fea0003800000 */
.L_x_240:
        /* <DEDUP_REMOVED lines=11> */
.L_x_243:
[----:B------:R-:W-:Y:S05]  /*5990*/  BSYNC B1 ;  /* 0x0000000000017941 */ /* 0x000fea0003800000 */
.L_x_242:
[----:B-1----:R-:W-:Y:S01]  /*59a0*/  @!P4 IMAD R3, R130, R153, R12 ;  /* 0x000000998203c224 */ /* 0x002fe200078e020c */
[----:B------:R-:W-:Y:S04]  /*59b0*/  BSSY B1, `(.L_x_244) ;  /* 0x0000006000017945 */ /* 0x000fe80003800000 */
[----:B------:R1:W-:Y:S01]  /*59c0*/  @!P4 STG.E.U8 desc[UR36][R6.64+0xd0], R3 ;  /* 0x0000d0030600c986 */ /* 0x0003e2000c101124 */
[----:B------:R-:W-:Y:S05]  /*59d0*/  @P3 BRA `(.L_x_245) ;  /* 0x00000000000c3947 */ /* 0x000fea0003800000 */
[----:B--2---:R-:W1:Y:S02]  /*59e0*/  LDG.E.U8 R155, desc[UR36][R10.64+0xd1] ;  /* 0x0000d1240a9b7981 */ /* 0x004e64000c1e1100 */
[----:B-1----:R-:W-:-:S05]  /*59f0*/  PRMT R3, R155, 0x8880, RZ ;  /* 0x000088809b037816 */ /* 0x002fca00000000ff */
[----:B------:R-:W-:-:S07]  /*5a00*/  IMAD R12, R3, R154, RZ ;  /* 0x0000009a030c7224 */ /* 0x000fce00078e02ff */
.L_x_245:
[----:B------:R-:W-:Y:S05]  /*5a10*/  BSYNC B1 ;  /* 0x0000000000017941 */ /* 0x000fea0003800000 */
.L_x_244:
[----:B------:R-:W-:Y:S01]  /*5a20*/  @!P3 IMAD R131, R131, R153, R12 ;  /* 0x000000998383b224 */ /* 0x000fe200078e020c */
[----:B------:R-:W-:Y:S04]  /*5a30*/  BSSY B1, `(.L_x_246) ;  /* 0x0000006000017945 */ /* 0x000fe80003800000 */
[----:B------:R0:W-:Y:S01]  /*5a40*/  @!P3 STG.E.U8 desc[UR36][R6.64+0xd1], R131 ;  /* 0x0000d1830600b986 */ /* 0x0001e2000c101124 */
[----:B------:R-:W-:Y:S05]  /*5a50*/  @P5 BRA `(.L_x_247) ;  /* 0x00000000000c5947 */ /* 0x000fea0003800000 */
[----:B--2---:R-:W1:Y:S02]  /*5a60*/  LDG.E.U8 R155, desc[UR36][R8.64+0xd8] ;  /* 0x0000d824089b7981 */ /* 0x004e64000c1e1100 */
[----:B-1----:R-:W-:-:S05]  /*5a70*/  PRMT R3, R155, 0x8880, RZ ;  /* 0x000088809b037816 */ /* 0x002fca00000000ff */
[----:B------:R-:W-:-:S07]  /*5a80*/  IMAD R12, R3, R154, RZ ;  /* 0x0000009a030c7224 */ /* 0x000fce00078e02ff */
.L_x_247:
[----:B------:R-:W-:Y:S05]  /*5a90*/  BSYNC B1 ;  /* 0x0000000000017941 */ /* 0x000fea0003800000 */
.L_x_246:
[----:B-1----:R-:W-:Y:S01]  /*5aa0*/  @!P5 IMAD R3, R132, R153, R12 ;  /* 0x000000998403d224 */ /* 0x002fe200078e020c */
[----:B------:R-:W-:Y:S04]  /*5ab0*/  BSSY B1, `(.L_x_248) ;  /* 0x0000006000017945 */ /* 0x000fe80003800000 */
[----:B------:R1:W-:Y:S01]  /*5ac0*/  @!P5 STG.E.U8 desc[UR36][R4.64+0xd8], R3 ;  /* 0x0000d8030400d986 */ /* 0x0003e2000c101124 */
[----:B------:R-:W-:Y:S05]  /*5ad0*/  @P2 BRA `(.L_x_249) ;  /* 0x00000000000c2947 */ /* 0x000fea0003800000 */
[----:B--2---:R-:W1:Y:S02]  /*5ae0*/  LDG.E.U8 R155, desc[UR36][R8.64+0xd9] ;  /* 0x0000d924089b7981 */ /* 0x004e64000c1e1100 */
[----:B-1----:R-:W-:-:S05]  /*5af0*/  PRMT R3, R155, 0x8880, RZ ;  /* 0x000088809b037816 */ /* 0x002fca00000000ff */
[----:B------:R-:W-:-:S07]  /*5b00*/  IMAD R12, R3, R154, RZ ;  /* 0x0000009a030c7224 */ /* 0x000fce00078e02ff */
.L_x_249:
[----:B------:R-:W-:Y:S05]  /*5b10*/  BSYNC B1 ;  /* 0x0000000000017941 */ /* 0x000fea0003800000 */
.L_x_248:
        /* <DEDUP_REMOVED lines=11> */
.L_x_251:
[----:B------:R-:W-:Y:S05]  /*5bd0*/  BSYNC B1 ;  /* 0x0000000000017941 */ /* 0x000fea0003800000 */
.L_x_250:
[----:B-1----:R-:W-:Y:S01]  /*5be0*/  @!P4 IMAD R3, R134, R153, R12 ;  /* 0x000000998603c224 */ /* 0x002fe200078e020c */
[----:B------:R-:W-:Y:S04]  /*5bf0*/  BSSY B1, `(.L_x_252) ;  /* 0x0000006000017945 */ /* 0x000fe80003800000 */
[----:B------:R1:W-:Y:S01]  /*5c00*/  @!P4 STG.E.U8 desc[UR36][R6.64+0xd8], R3 ;  /* 0x0000d8030600c986 */ /* 0x0003e2000c101124 */
[----:B------:R-:W-:Y:S05]  /*5c10*/  @P3 BRA `(.L_x_253) ;  /* 0x00000000000c3947 */ /* 0x000fea0003800000 */
[----:B--2---:R-:W1:Y:S02]  /*5c20*/  LDG.E.U8 R155, desc[UR36][R10.64+0xd9] ;  /* 0x0000d9240a9b7981 */ /* 0x004e64000c1e1100 */
[----:B-1----:R-:W-:-:S05]  /*5c30*/  PRMT R3, R155, 0x8880, RZ ;  /* 0x000088809b037816 */ /* 0x002fca00000000ff */
[----:B------:R-:W-:-:S07]  /*5c40*/  IMAD R12, R3, R154, RZ ;  /* 0x0000009a030c7224 */ /* 0x000fce00078e02ff */
.L_x_253:
[----:B------:R-:W-:Y:S05]  /*5c50*/  BSYNC B1 ;  /* 0x0000000000017941 */ /* 0x000fea0003800000 */
.L_x_252:
[----:B------:R-:W-:Y:S01]  /*5c60*/  @!P3 IMAD R135, R135, R153, R12 ;  /* 0x000000998787b224 */ /* 0x000fe200078e020c */
[----:B------:R-:W-:Y:S04]  /*5c70*/  BSSY B1, `(.L_x_254) ;  /* 0x0000006000017945 */ /* 0x000fe80003800000 */
[----:B------:R0:W-:Y:S01]  /*5c80*/  @!P3 STG.E.U8 desc[UR36][R6.64+0xd9], R135 ;  /* 0x0000d9870600b986 */ /* 0x0001e2000c101124 */
[----:B------:R-:W-:Y:S05]  /*5c90*/  @P5 BRA `(.L_x_255) ;  /* 0x00000000000c5947 */ /* 0x000fea0003800000 */
[----:B--2---:R-:W1:Y:S02]  /*5ca0*/  LDG.E.U8 R155, desc[UR36][R8.64+0xe0] ;  /* 0x0000e024089b7981 */ /* 0x004e64000c1e1100 */
[----:B-1----:R-:W-:-:S05]  /*5cb0*/  PRMT R3, R155, 0x8880, RZ ;  /* 0x000088809b037816 */ /* 0x002fca00000000ff */
[----:B------:R-:W-:-:S07]  /*5cc0*/  IMAD R12, R3, R154, RZ ;  /* 0x0000009a030c7224 */ /* 0x000fce00078e02ff */
.L_x_255:
[----:B------:R-:W-:Y:S05]  /*5cd0*/  BSYNC B1 ;  /* 0x0000000000017941 */ /* 0x000fea0003800000 */
.L_x_254:
[----:B-1----:R-:W-:Y:S01]  /*5ce0*/  @!P5 IMAD R3, R136, R153, R12 ;  /* 0x000000998803d224 */ /* 0x002fe200078e020c */
[----:B------:R-:W-:Y:S04]  /*5cf0*/  BSSY B1, `(.L_x_256) ;  /* 0x0000006000017945 */ /* 0x000fe80003800000 */
[----:B------:R1:W-:Y:S01]  /*5d00*/  @!P5 STG.E.U8 desc[UR36][R4.64+0xe0], R3 ;  /* 0x0000e0030400d986 */ /* 0x0003e2000c101124 */
[----:B------:R-:W-:Y:S05]  /*5d10*/  @P2 BRA `(.L_x_257) ;  /* 0x00000000000c2947 */ /* 0x000fea0003800000 */
[----:B--2---:R-:W1:Y:S02]  /*5d20*/  LDG.E.U8 R155, desc[UR36][R8.64+0xe1] ;  /* 0x0000e124089b7981 */ /* 0x004e64000c1e1100 */
[----:B-1----:R-:W-:-:S05]  /*5d30*/  PRMT R3, R155, 0x8880, RZ ;  /* 0x000088809b037816 */ /* 0x002fca00000000ff */
[----:B------:R-:W-:-:S07]  /*5d40*/  IMAD R12, R3, R154, RZ ;  /* 0x0000009a030c7224 */ /* 0x000fce00078e02ff */
.L_x_257:
[----:B------:R-:W-:Y:S05]  /*5d50*/  BSYNC B1 ;  /* 0x0000000000017941 */ /* 0x000fea0003800000 */
.L_x_256:
        /* <DEDUP_REMOVED lines=11> */
.L_x_259:
[----:B------:R-:W-:Y:S05]  /*5e10*/  BSYNC B1 ;  /* 0x0000000000017941 */ /* 0x000fea0003800000 */
.L_x_258:
[----:B-1----:R-:W-:Y:S01]  /*5e20*/  @!P4 IMAD R3, R138, R153, R12 ;  /* 0x000000998a03c224 */ /* 0x002fe200078e020c */
[----:B------:R-:W-:Y:S04]  /*5e30*/  BSSY B1, `(.L_x_260) ;  /* 0x0000006000017945 */ /* 0x000fe80003800000 */
[----:B------:R1:W-:Y:S01]  /*5e40*/  @!P4 STG.E.U8 desc[UR36][R6.64+0xe0], R3 ;  /* 0x0000e0030600c986 */ /* 0x0003e2000c101124 */
[----:B------:R-:W-:Y:S05]  /*5e50*/  @P3 BRA `(.L_x_261) ;  /* 0x00000000000c3947 */ /* 0x000fea0003800000 */
[----:B--2---:R-:W1:Y:S02]  /*5e60*/  LDG.E.U8 R155, desc[UR36][R10.64+0xe1] ;  /* 0x0000e1240a9b7981 */ /* 0x004e64000c1e1100 */
[----:B-1----:R-:W-:-:S05]  /*5e70*/  PRMT R3, R155, 0x8880, RZ ;  /* 0x000088809b037816 */ /* 0x002fca00000000ff */
[----:B------:R-:W-:-:S07]  /*5e80*/  IMAD R12, R3, R154, RZ ;  /* 0x0000009a030c7224 */ /* 0x000fce00078e02ff */
.L_x_261:
[----:B------:R-:W-:Y:S05]  /*5e90*/  BSYNC B1 ;  /* 0x0000000000017941 */ /* 0x000fea0003800000 */
.L_x_260:
[----:B------:R-:W-:Y:S01]  /*5ea0*/  @!P3 IMAD R139, R139, R153, R12 ;  /* 0x000000998b8bb224 */ /* 0x000fe200078e020c */
[----:B------:R-:W-:Y:S04]  /*5eb0*/  BSSY B1, `(.L_x_262) ;  /* 0x0000006000017945 */ /* 0x000fe80003800000 */
[----:B------:R0:W-:Y:S01]  /*5ec0*/  @!P3 STG.E.U8 desc[UR36][R6.64+0xe1], R139 ;  /* 0x0000e18b0600b986 */ /* 0x0001e2000c101124 */
[----:B------:R-:W-:Y:S05]  /*5ed0*/  @P5 BRA `(.L_x_263) ;  /* 0x00000000000c5947 */ /* 0x000fea0003800000 */
[----:B--2---:R-:W1:Y:S02]  /*5ee0*/  LDG.E.U8 R155, desc[UR36][R8.64+0xe8] ;  /* 0x0000e824089b7981 */ /* 0x004e64000c1e1100 */
[----:B-1----:R-:W-:-:S05]  /*5ef0*/  PRMT R3, R155, 0x8880, RZ ;  /* 0x000088809b037816 */ /* 0x002fca00000000ff */
[----:B------:R-:W-:-:S07]  /*5f00*/  IMAD R12, R3, R154, RZ ;  /* 0x0000009a030c7224 */ /* 0x000fce00078e02ff */
.L_x_263:
[----:B------:R-:W-:Y:S05]  /*5f10*/  BSYNC B1 ;  /* 0x0000000000017941 */ /* 0x000fea0003800000 */
.L_x_262:
[----:B-1----:R-:W-:Y:S01]  /*5f20*/  @!P5 IMAD R3, R140, R153, R12 ;  /* 0x000000998c03d224 */ /* 0x002fe200078e020c */
[----:B------:R-:W-:Y:S04]  /*5f30*/  BSSY B1, `(.L_x_264) ;  /* 0x0000006000017945 */ /* 0x000fe80003800000 */
[----:B------:R1:W-:Y:S01]  /*5f40*/  @!P5 STG.E.U8 desc[UR36][R4.64+0xe8], R3 ;  /* 0x0000e8030400d986 */ /* 0x0003e2000c101124 */
[----:B------:R-:W-:Y:S05]  /*5f50*/  @P2 BRA `(.L_x_265) ;  /* 0x00000000000c2947 */ /* 0x000fea0003800000 */
[----:B--2---:R-:W1:Y:S02]  /*5f60*/  LDG.E.U8 R155, desc[UR36][R8.64+0xe9] ;  /* 0x0000e924089b7981 */ /* 0x004e64000c1e1100 */
[----:B-1----:R-:W-:-:S05]  /*5f70*/  PRMT R3, R155, 0x8880, RZ ;  /* 0x000088809b037816 */ /* 0x002fca00000000ff */
[----:B------:R-:W-:-:S07]  /*5f80*/  IMAD R12, R3, R154, RZ ;  /* 0x0000009a030c7224 */ /* 0x000fce00078e02ff */
.L_x_265:
[----:B------:R-:W-:Y:S05]  /*5f90*/  BSYNC B1 ;  /* 0x0000000000017941 */ /* 0x000fea0003800000 */
.L_x_264:
        /* <DEDUP_REMOVED lines=11> */
.L_x_267:
[----:B------:R-:W-:Y:S05]  /*6050*/  BSYNC B1 ;  /* 0x0000000000017941 */ /* 0x000fea0003800000 */
.L_x_266:
[----:B-1----:R-:W-:Y:S01]  /*6060*/  @!P4 IMAD R3, R142, R153, R12 ;  /* 0x000000998e03c224 */ /* 0x002fe200078e020c */
[----:B------:R-:W-:Y:S04]  /*6070*/  BSSY B1, `(.L_x_268) ;  /* 0x0000006000017945 */ /* 0x000fe80003800000 */
[----:B------:R1:W-:Y:S01]  /*6080*/  @!P4 STG.E.U8 desc[UR36][R6.64+0xe8], R3 ;  /* 0x0000e8030600c986 */ /* 0x0003e2000c101124 */
[----:B------:R-:W-:Y:S05]  /*6090*/  @P3 BRA `(.L_x_269) ;  /* 0x00000000000c3947 */ /* 0x000fea0003800000 */
[----:B--2---:R-:W1:Y:S02]  /*60a0*/  LDG.E.U8 R155, desc[UR36][R10.64+0xe9] ;  /* 0x0000e9240a9b7981 */ /* 0x004e64000c1e1100 */
[----:B-1----:R-:W-:-:S05]  /*60b0*/  PRMT R3, R155, 0x8880, RZ ;  /* 0x000088809b037816 */ /* 0x002fca00000000ff */
[----:B------:R-:W-:-:S07]  /*60c0*/  IMAD R12, R3, R154, RZ ;  /* 0x0000009a030c7224 */ /* 0x000fce00078e02ff */
.L_x_269:
[----:B------:R-:W-:Y:S05]  /*60d0*/  BSYNC B1 ;  /* 0x0000000000017941 */ /* 0x000fea0003800000 */
.L_x_268:
[----:B------:R-:W-:Y:S01]  /*60e0*/  @!P3 IMAD R143, R143, R153, R12 ;  /* 0x000000998f8fb224 */ /* 0x000fe200078e020c */
[----:B------:R-:W-:Y:S04]  /*60f0*/  BSSY B1, `(.L_x_270) ;  /* 0x0000006000017945 */ /* 0x000fe80003800000 */
[----:B------:R0:W-:Y:S01]  /*6100*/  @!P3 STG.E.U8 desc[UR36][R6.64+0xe9], R143 ;  /* 0x0000e98f0600b986 */ /* 0x0001e2000c101124 */
[----:B------:R-:W-:Y:S05]  /*6110*/  @P5 BRA `(.L_x_271) ;  /* 0x00000000000c5947 */ /* 0x000fea0003800000 */
[----:B--2---:R-:W1:Y:S02]  /*6120*/  LDG.E.U8 R155, desc[UR36][R8.64+0xf0] ;  /* 0x0000f024089b7981 */ /* 0x004e64000c1e1100 */
[----:B-1----:R-:W-:-:S05]  /*6130*/  PRMT R3, R155, 0x8880, RZ ;  /* 0x000088809b037816 */ /* 0x002fca00000000ff */
[----:B------:R-:W-:-:S07]  /*6140*/  IMAD R12, R3, R154, RZ ;  /* 0x0000009a030c7224 */ /* 0x000fce00078e02ff */
.L_x_271:
[----:B------:R-:W-:Y:S05]  /*6150*/  BSYNC B1 ;  /* 0x0000000000017941 */ /* 0x000fea0003800000 */
.L_x_270:
[----:B-1----:R-:W-:Y:S01]  /*6160*/  @!P5 IMAD R3, R144, R153, R12 ;  /* 0x000000999003d224 */ /* 0x002fe200078e020c */
[----:B------:R-:W-:Y:S04]  /*6170*/  BSSY B1, `(.L_x_272) ;  /* 0x0000006000017945 */ /* 0x000fe80003800000 */
[----:B------:R1:W-:Y:S01]  /*6180*/  @!P5 STG.E.U8 desc[UR36][R4.64+0xf0], R3 ;  /* 0x0000f0030400d986 */ /* 0x0003e2000c101124 */
[----:B------:R-:W-:Y:S05]  /*6190*/  @P2 BRA `(.L_x_273) ;  /* 0x00000000000c2947 */ /* 0x000fea0003800000 */
[----:B--2---:R-:W1:Y:S02]  /*61a0*/  LDG.E.U8 R155, desc[UR36][R8.64+0xf1] ;  /* 0x0000f124089b7981 */ /* 0x004e64000c1e1100 */
[----:B-1----:R-:W-:-:S05]  /*61b0*/  PRMT R3, R155, 0x8880, RZ ;  /* 0x000088809b037816 */ /* 0x002fca00000000ff */
[----:B------:R-:W-:-:S07]  /*61c0*/  IMAD R12, R3, R154, RZ ;  /* 0x0000009a030c7224 */ /* 0x000fce00078e02ff */
.L_x_273:
[----:B------:R-:W-:Y:S05]  /*61d0*/  BSYNC B1 ;  /* 0x0000000000017941 */ /* 0x000fea0003800000 */
.L_x_272:
[C---:B------:R-:W-:Y:S01]  /*61e0*/  ISETP.LT.OR P4, PT, R0.reuse, 0xf1, !P0 ;  /* 0x000000f10000780c */ /* 0x040fe20004781670 */
[----:B------:R-:W-:Y:S01]  /*61f0*/  @!P2 IMAD R145, R145, R153, R12 ;  /* 0x000000999191a224 */ /* 0x000fe200078e020c */
[----:B------:R-:W-:Y:S01]  /*6200*/  BSSY B1, `(.L_x_274) ;  /* 0x000000a000017945 */ /* 0x000fe20003800000 */
[C---:B------:R-:W-:Y:S02]  /*6210*/  ISETP.LT.OR P3, PT, R0.reuse, 0xf2, !P0 ;  /* 0x000000f20000780c */ /* 0x040fe40004761670 */
        /* <DEDUP_REMOVED lines=8> */
.L_x_275:
[----:B------:R-:W-:Y:S05]  /*62a0*/  BSYNC B1 ;  /* 0x0000000000017941 */ /* 0x000fea0003800000 */
.L_x_274:
[----:B-1----:R-:W-:Y:S01]  /*62b0*/  @!P4 IMAD R3, R146, R153, R12 ;  /* 0x000000999203c224 */ /* 0x002fe200078e020c */
[----:B------:R-:W-:Y:S04]  /*62c0*/  BSSY B1, `(.L_x_276) ;  /* 0x0000006000017945 */ /* 0x000fe80003800000 */
[----:B------:R1:W-:Y:S01]  /*62d0*/  @!P4 STG.E.U8 desc[UR36][R6.64+0xf0], R3 ;  /* 0x0000f0030600c986 */ /* 0x0003e2000c101124 */
[----:B------:R-:W-:Y:S05]  /*62e0*/  @P3 BRA `(.L_x_277) ;  /* 0x00000000000c3947 */ /* 0x000fea0003800000 */
[----:B--2---:R-:W1:Y:S02]  /*62f0*/  LDG.E.U8 R155, desc[UR36][R10.64+0xf1] ;  /* 0x0000f1240a9b7981 */ /* 0x004e64000c1e1100 */
[----:B-1----:R-:W-:-:S05]  /*6300*/  PRMT R3, R155, 0x8880, RZ ;  /* 0x000088809b037816 */ /* 0x002fca00000000ff */
[----:B------:R-:W-:-:S07]  /*6310*/  IMAD R12, R3, R154, RZ ;  /* 0x0000009a030c7224 */ /* 0x000fce00078e02ff */
.L_x_277:
[----:B------:R-:W-:Y:S05]  /*6320*/  BSYNC B1 ;  /* 0x0000000000017941 */ /* 0x000fea0003800000 */
.L_x_276:
[----:B------:R-:W-:Y:S01]  /*6330*/  @!P3 IMAD R147, R147, R153, R12 ;  /* 0x000000999393b224 */ /* 0x000fe200078e020c */
[----:B------:R-:W-:Y:S04]  /*6340*/  BSSY B1, `(.L_x_278) ;  /* 0x0000006000017945 */ /* 0x000fe80003800000 */
[----:B------:R0:W-:Y:S01]  /*6350*/  @!P3 STG.E.U8 desc[UR36][R6.64+0xf1], R147 ;  /* 0x0000f1930600b986 */ /* 0x0001e2000c101124 */
[----:B------:R-:W-:Y:S05]  /*6360*/  @P2 BRA `(.L_x_279) ;  /* 0x00000000000c2947 */ /* 0x000fea0003800000 */
[----:B--2---:R-:W1:Y:S02]  /*6370*/  LDG.E.U8 R155, desc[UR36][R8.64+0xf8] ;  /* 0x0000f824089b7981 */ /* 0x004e64000c1e1100 */
[----:B-1----:R-:W-:-:S05]  /*6380*/  PRMT R3, R155, 0x8880, RZ ;  /* 0x000088809b037816 */ /* 0x002fca00000000ff */
[----:B------:R-:W-:-:S07]  /*6390*/  IMAD R12, R3, R154, RZ ;  /* 0x0000009a030c7224 */ /* 0x000fce00078e02ff */
.L_x_279:
[----:B------:R-:W-:Y:S05]  /*63a0*/  BSYNC B1 ;  /* 0x0000000000017941 */ /* 0x000fea0003800000 */
.L_x_278:
[----:B-1----:R-:W-:Y:S01]  /*63b0*/  @!P2 IMAD R3, R148, R153, R12 ;  /* 0x000000999403a224 */ /* 0x002fe200078e020c */
[----:B------:R-:W-:Y:S04]  /*63c0*/  BSSY B1, `(.L_x_280) ;  /* 0x0000006000017945 */ /* 0x000fe80003800000 */
[----:B------:R1:W-:Y:S01]  /*63d0*/  @!P2 STG.E.U8 desc[UR36][R4.64+0xf8], R3 ;  /* 0x0000f8030400a986 */ /* 0x0003e2000c101124 */
[----:B------:R-:W-:Y:S05]  /*63e0*/  @P1 BRA `(.L_x_281) ;  /* 0x00000000000c1947 */ /* 0x000fea0003800000 */
[----:B--2---:R-:W1:Y:S02]  /*63f0*/  LDG.E.U8 R155, desc[UR36][R8.64+0xf9] ;  /* 0x0000f924089b7981 */ /* 0x004e64000c1e1100 */
[----:B-1----:R-:W-:-:S05]  /*6400*/  PRMT R3, R155, 0x8880, RZ ;  /* 0x000088809b037816 */ /* 0x002fca00000000ff */
[----:B------:R-:W-:-:S07]  /*6410*/  IMAD R12, R3, R154, RZ ;  /* 0x0000009a030c7224 */ /* 0x000fce00078e02ff */
.L_x_281:
[----:B------:R-:W-:Y:S05]  /*6420*/  BSYNC B1 ;  /* 0x0000000000017941 */ /* 0x000fea0003800000 */
.L_x_280:
[----:B------:R-:W-:Y:S01]  /*6430*/  @!P1 IMAD R149, R149, R153, R12 ;  /* 0x0000009995959224 */ /* 0x000fe200078e020c */
[----:B------:R-:W-:Y:S04]  /*6440*/  BSSY B1, `(.L_x_282) ;  /* 0x0000006000017945 */ /* 0x000fe80003800000 */
[----:B------:R0:W-:Y:S01]  /*6450*/  @!P1 STG.E.U8 desc[UR36][R4.64+0xf9], R149 ;  /* 0x0000f99504009986 */ /* 0x0001e2000c101124 */
[----:B------:R-:W-:Y:S05]  /*6460*/  @P5 BRA `(.L_x_283) ;  /* 0x00000000000c5947 */ /* 0x000fea0003800000 */
[----:B--2---:R-:W1:Y:S02]  /*6470*/  LDG.E.U8 R155, desc[UR36][R10.64+0xf8] ;  /* 0x0000f8240a9b7981 */ /* 0x004e64000c1e1100 */
[----:B-1----:R-:W-:-:S05]  /*6480*/  PRMT R3, R155, 0x8880, RZ ;  /* 0x000088809b037816 */ /* 0x002fca00000000ff */
[----:B------:R-:W-:-:S07]  /*6490*/  IMAD R12, R3, R154, RZ ;  /* 0x0000009a030c7224 */ /* 0x000fce00078e02ff */
.L_x_283:
[----:B------:R-:W-:Y:S05]  /*64a0*/  BSYNC B1 ;  /* 0x0000000000017941 */ /* 0x000fea0003800000 */
.L_x_282:
[----:B-1----:R-:W-:Y:S01]  /*64b0*/  @!P5 IMAD R3, R150, R153, R12 ;  /* 0x000000999603d224 */ /* 0x002fe200078e020c */
[----:B------:R-:W-:Y:S01]  /*64c0*/  ISETP.LT.OR P0, PT, R0, 0xfa, !P0 ;  /* 0x000000fa0000780c */ /* 0x000fe20004701670 */
[----:B------:R-:W-:Y:S03]  /*64d0*/  BSSY B1, `(.L_x_284) ;  /* 0x0000006000017945 */ /* 0x000fe60003800000 */
[----:B------:R1:W-:Y:S09]  /*64e0*/  @!P5 STG.E.U8 desc[UR36][R6.64+0xf8], R3 ;  /* 0x0000f8030600d986 */ /* 0x0003f2000c101124 */
[----:B------:R-:W-:Y:S05]  /*64f0*/  @P0 BRA `(.L_x_285) ;  /* 0x00000000000c0947 */ /* 0x000fea0003800000 */
[----:B--2---:R-:W1:Y:S02]  /*6500*/  LDG.E.U8 R155, desc[UR36][R10.64+0xf9] ;  /* 0x0000f9240a9b7981 */ /* 0x004e64000c1e1100 */
[----:B-1----:R-:W-:-:S05]  /*6510*/  PRMT R3, R155, 0x8880, RZ ;  /* 0x000088809b037816 */ /* 0x002fca00000000ff */
[----:B------:R-:W-:-:S07]  /*6520*/  IMAD R12, R3, R154, RZ ;  /* 0x0000009a030c7224 */ /* 0x000fce00078e02ff */
.L_x_285:
[----:B------:R-:W-:Y:S05]  /*6530*/  BSYNC B1 ;  /* 0x0000000000017941 */ /* 0x000fea0003800000 */
.L_x_284:
[----:B------:R-:W-:Y:S01]  /*6540*/  IMAD R151, R151, R153, R12 ;  /* 0x0000009997977224 */ /* 0x000fe200078e020c */
[----:B------:R-:W-:Y:S06]  /*6550*/  @P0 BRA `(.L_x_286) ;  /* 0x0000001800100947 */ /* 0x000fec0003800000 */
[----:B------:R0:W-:Y:S01]  /*6560*/  STG.E.U8 desc[UR36][R6.64+0xf9], R151 ;  /* 0x0000f99706007986 */ /* 0x0001e2000c101124 */
[----:B------:R-:W-:Y:S05]  /*6570*/  BRA `(.L_x_286) ;  /* 0x0000001800087947 */ /* 0x000fea0003800000 */
.L_x_29:
[C---:B------:R-:W-:Y:S02]  /*6580*/  ISETP.GE.AND P1, PT, R160.reuse, 0x1, PT ;  /* 0x00000001a000780c */ /* 0x040fe40003f26270 */
[----:B------:R-:W-:Y:S02]  /*6590*/  ISETP.GE.AND P0, PT, R160, 0x9, PT ;  /* 0x00000009a000780c */ /* 0x000fe40003f06270 */
[C---:B------:R-:W-:Y:S02]  /*65a0*/  ISETP.LT.OR P4, PT, R0.reuse, 0x1, !P1 ;  /* 0x000000010000780c */ /* 0x040fe40004f81670 */
[C---:B------:R-:W-:Y:S02]  /*65b0*/  ISETP.LT.OR P3, PT, R0.reuse, 0x2, !P1 ;  /* 0x000000020000780c */ /* 0x040fe40004f61670 */
[C---:B------:R-:W-:Y:S02]  /*65c0*/  ISETP.LT.OR P2, PT, R0.reuse, 0x1, !P0 ;  /* 0x000000010000780c */ /* 0x040fe40004741670 */
[----:B------:R-:W-:-:S07]  /*65d0*/  ISETP.LT.OR P5, PT, R0, 0x2, !P0 ;  /* 0x000000020000780c */ /* 0x000fce00047a1670 */
[-C--:B------:R-:W-:Y:S02]  /*65e0*/  @!P4 IMAD R3, R24, R153.reuse, RZ ;  /* 0x000000991803c224 */ /* 0x080fe400078e02ff */
[-C--:B------:R-:W-:Y:S02]  /*65f0*/  @!P3 IMAD R25, R25, R153.reuse, RZ ;  /* 0x000000991919b224 */ /* 0x080fe400078e02ff */
[-C--:B------:R-:W-:Y:S01]  /*6600*/  @!P2 IMAD R9, R26, R153.reuse, RZ ;  /* 0x000000991a09a224 */ /* 0x080fe200078e02ff */
[----:B------:R0:W-:Y:S01]  /*6610*/  @!P4 STG.E.U8 desc[UR36][R4.64], R3 ;  /* 0x000000030400c986 */ /* 0x0001e2000c101124 */
[C---:B------:R-:W-:Y:S01]  /*6620*/  ISETP.LT.OR P4, PT, R0.reuse, 0x9, !P1 ;  /* 0x000000090000780c */ /* 0x040fe20004f81670 */
[----:B------:R-:W-:Y:S02]  /*6630*/  @!P5 IMAD R27, R27, R153, RZ ;  /* 0x000000991b1bd224 */ /* 0x000fe400078e02ff */
[----:B------:R-:W-:Y:S01]  /*6640*/  @!P3 STG.E.U8 desc[UR36][R4.64+0x1], R25 ;  /* 0x000001190400b986 */ /* 0x000fe2000c101124 */
[----:B------:R-:W-:-:S03]  /*6650*/  ISETP.LT.OR P3, PT, R0, 0xa, !P1 ;  /* 0x0000000a0000780c */ /* 0x000fc60004f61670 */
[----:B------:R1:W-:Y:S01]  /*6660*/  @!P2 STG.E.U8 desc[UR36][R6.64], R9 ;  /* 0x000000090600a986 */ /* 0x0003e2000c101124 */
[----:B------:R-:W-:-:S03]  /*6670*/  ISETP.LT.OR P2, PT, R0, 0x9, !P0 ;  /* 0x000000090000780c */ /* 0x000fc60004741670 */
[----:B------:R-:W-:Y:S01]  /*6680*/  @!P5 STG.E.U8 desc[UR36][R6.64+0x1], R27 ;  /* 0x0000011b0600d986 */ /* 0x000fe2000c101124 */
[----:B------:R-:W-:Y:S01]  /*6690*/  ISETP.LT.OR P5, PT, R0, 0xa, !P0 ;  /* 0x0000000a0000780c */ /* 0x000fe200047a1670 */
[----:B------:R-:W-:-:S04]  /*66a0*/  @!P4 IMAD R11, R28, R153, RZ ;  /* 0x000000991c0bc224 */ /* 0x000fc800078e02ff */
[-C--:B------:R-:W-:Y:S01]  /*66b0*/  @!P3 IMAD R29, R29, R153.reuse, RZ ;  /* 0x000000991d1db224 */ /* 0x080fe200078e02ff */
[----:B------:R-:W-:Y:S01]  /*66c0*/  @!P4 STG.E.U8 desc[UR36][R4.64+0x8], R11 ;  /* 0x0000080b0400c986 */ /* 0x000fe2000c101124 */
[----:B------:R-:W-:Y:S02]  /*66d0*/  ISETP.LT.OR P4, PT, R0, 0x11, !P1 ;  /* 0x000000110000780c */ /* 0x000fe40004f81670 */
[-C--:B0-----:R-:W-:Y:S01]  /*66e0*/  @!P2 IMAD R3, R30, R153.reuse, RZ ;  /* 0x000000991e03a224 */ /* 0x081fe200078e02ff */
[----:B------:R-:W-:Y:S01]  /*66f0*/  @!P3 STG.E.U8 desc[UR36][R4.64+0x9], R29 ;  /* 0x0000091d0400b986 */ /* 0x000fe2000c101124 */
[C---:B------:R-:W-:Y:S02]  /*6700*/  ISETP.LT.OR P3, PT, R0.reuse, 0x12, !P1 ;  /* 0x000000120000780c */ /* 0x040fe40004f61670 */
[----:B------:R-:W-:Y:S01]  /*6710*/  @!P5 IMAD R31, R31, R153, RZ ;  /* 0x000000991f1fd224 */ /* 0x000fe200078e02ff */
[----:B------:R0:W-:Y:S01]  /*6720*/  @!P2 STG.E.U8 desc[UR36][R6.64+0x8], R3 ;  /* 0x000008030600a986 */ /* 0x0001e2000c101124 */
[----:B------:R-:W-:-:S03]  /*6730*/  ISETP.LT.OR P2, PT, R0, 0x11, !P0 ;  /* 0x000000110000780c */ /* 0x000fc60004741670 */
[----:B------:R-:W-:Y:S01]  /*6740*/  @!P5 STG.E.U8 desc[UR36][R6.64+0x9], R31 ;  /* 0x0000091f0600d986 */ /* 0x000fe2000c101124 */
[----:B------:R-:W-:Y:S01]  /*6750*/  ISETP.LT.OR P5, PT, R0, 0x12, !P0 ;  /* 0x000000120000780c */ /* 0x000fe200047a1670 */
[----:B-1----:R-:W-:-:S04]  /*6760*/  @!P4 IMAD R9, R32, R153, RZ ;  /* 0x000000992009c224 */ /* 0x002fc800078e02ff */
        /* <DEDUP_REMOVED lines=301> */
[----:B------:R1:W-:Y:S01]  /*7a40*/  @!P4 STG.E.U8 desc[UR36][R4.64+0xd8], R11 ;  /* 0x0000d80b0400c986 */ /* 0x0003e2000c101124 */
        /* <DEDUP_REMOVED lines=13> */
[-C--:B-1----:R-:W-:Y:S01]  /*7b20*/  @!P2 IMAD R11, R138, R153.reuse, RZ ;  /* 0x000000998a0ba224 */ /* 0x082fe200078e02ff */
[----:B------:R-:W-:Y:S01]  /*7b30*/  @!P3 STG.E.U8 desc[UR36][R4.64+0xe1], R137 ;  /* 0x0000e1890400b986 */ /* 0x000fe2000c101124 */
[C---:B------:R-:W-:Y:S02]  /*7b40*/  ISETP.LT.OR P3, PT, R0.reuse, 0xea, !P1 ;  /* 0x000000ea0000780c */ /* 0x040fe40004f61670 */
[----:B------:R-:W-:Y:S01]  /*7b50*/  @!P5 IMAD R139, R139, R153, RZ ;  /* 0x000000998b8bd224 */ /* 0x000fe200078e02ff */
[----:B------:R1:W-:Y:S01]  /*7b60*/  @!P2 STG.E.U8 desc[UR36][R6.64+0xe0], R11 ;  /* 0x0000e00b0600a986 */ /* 0x0003e2000c101124 */
[----:B------:R-:W-:-:S03]  /*7b70*/  ISETP.LT.OR P2, PT, R0, 0xe9, !P0 ;  /* 0x000000e90000780c */ /* 0x000fc60004741670 */
[----:B------:R-:W-:Y:S01]  /*7b80*/  @!P5 STG.E.U8 desc[UR36][R6.64+0xe1], R139 ;  /* 0x0000e18b0600d986 */ /* 0x000fe2000c101124 */
[----:B------:R-:W-:Y:S01]  /*7b90*/  ISETP.LT.OR P5, PT, R0, 0xea, !P0 ;  /* 0x000000ea0000780c */ /* 0x000fe200047a1670 */
[----:B0-----:R-:W-:-:S04]  /*7ba0*/  @!P4 IMAD R3, R140, R153, RZ ;  /* 0x000000998c03c224 */ /* 0x001fc800078e02ff */
[-C--:B------:R-:W-:Y:S01]  /*7bb0*/  @!P3 IMAD R141, R141, R153.reuse, RZ ;  /* 0x000000998d8db224 */ /* 0x080fe200078e02ff */
[----:B------:R0:W-:Y:S01]  /*7bc0*/  @!P4 STG.E.U8 desc[UR36][R4.64+0xe8], R3 ;  /* 0x0000e8030400c986 */ /* 0x0001e2000c101124 */
[----:B------:R-:W-:Y:S02]  /*7bd0*/  ISETP.LT.OR P4, PT, R0, 0xf2, !P1 ;  /* 0x000000f20000780c */ /* 0x000fe40004f81670 */
[-C--:B---3--:R-:W-:Y:S01]  /*7be0*/  @!P2 IMAD R9, R142, R153.reuse, RZ ;  /* 0x000000998e09a224 */ /* 0x088fe200078e02ff */
[----:B------:R-:W-:Y:S01]  /*7bf0*/  @!P3 STG.E.U8 desc[UR36][R4.64+0xe9], R141 ;  /* 0x0000e98d0400b986 */ /* 0x000fe2000c101124 */
[C---:B------:R-:W-:Y:S02]  /*7c00*/  ISETP.LT.OR P3, PT, R0.reuse, 0xf1, !P1 ;  /* 0x000000f10000780c */ /* 0x040fe40004f61670 */
[----:B------:R-:W-:Y:S01]  /*7c10*/  @!P5 IMAD R143, R143, R153, RZ ;  /* 0x000000998f8fd224 */ /* 0x000fe200078e02ff */
[----:B------:R-:W-:Y:S01]  /*7c20*/  @!P2 STG.E.U8 desc[UR36][R6.64+0xe8], R9 ;  /* 0x0000e8090600a986 */ /* 0x000fe2000c101124 */
[----:B------:R-:W-:-:S03]  /*7c30*/  ISETP.LT.OR P2, PT, R0, 0xf1, !P0 ;  /* 0x000000f10000780c */ /* 0x000fc60004741670 */
[----:B------:R-:W-:Y:S01]  /*7c40*/  @!P5 STG.E.U8 desc[UR36][R6.64+0xe9], R143 ;  /* 0x0000e98f0600d986 */ /* 0x000fe2000c101124 */
[----:B------:R-:W-:Y:S01]  /*7c50*/  ISETP.LT.OR P5, PT, R0, 0xf9, !P0 ;  /* 0x000000f90000780c */ /* 0x000fe200047a1670 */
[----:B------:R-:W-:-:S04]  /*7c60*/  @!P4 IMAD R145, R145, R153, RZ ;  /* 0x000000999191c224 */ /* 0x000fc800078e02ff */
[-C--:B-1----:R-:W-:Y:S01]  /*7c70*/  @!P3 IMAD R11, R144, R153.reuse, RZ ;  /* 0x00000099900bb224 */ /* 0x082fe200078e02ff */
[----:B------:R-:W-:Y:S01]  /*7c80*/  @!P4 STG.E.U8 desc[UR36][R4.64+0xf1], R145 ;  /* 0x0000f1910400c986 */ /* 0x000fe2000c101124 */
[C---:B------:R-:W-:Y:S02]  /*7c90*/  ISETP.LT.OR P4, PT, R0.reuse, 0xf2, !P0 ;  /* 0x000000f20000780c */ /* 0x040fe40004781670 */
[C---:B------:R-:W-:Y:S01]  /*7ca0*/  ISETP.LT.OR P0, PT, R0.reuse, 0xfa, !P0 ;  /* 0x000000fa0000780c */ /* 0x040fe20004701670 */
[----:B------:R1:W-:Y:S01]  /*7cb0*/  @!P3 STG.E.U8 desc[UR36][R4.64+0xf0], R11 ;  /* 0x0000f00b0400b986 */ /* 0x0003e2000c101124 */
[----:B------:R-:W-:Y:S01]  /*7cc0*/  ISETP.LT.OR P3, PT, R0, 0xf9, !P1 ;  /* 0x000000f90000780c */ /* 0x000fe20004f61670 */
[----:B0-----:R-:W-:Y:S01]  /*7cd0*/  @!P2 IMAD R3, R146, R153, RZ ;  /* 0x000000999203a224 */ /* 0x001fe200078e02ff */
[----:B------:R-:W-:-:S04]  /*7ce0*/  ISETP.LT.OR P1, PT, R0, 0xfa, !P1 ;  /* 0x000000fa0000780c */ /* 0x000fc80004f21670 */
[----:B------:R0:W-:Y:S03]  /*7cf0*/  @!P2 STG.E.U8 desc[UR36][R6.64+0xf0], R3 ;  /* 0x0000f0030600a986 */ /* 0x0001e6000c101124 */
[-C--:B------:R-:W-:Y:S02]  /*7d00*/  @!P4 IMAD R147, R147, R153.reuse, RZ ;  /* 0x000000999393c224 */ /* 0x080fe400078e02ff */
[-C--:B-1----:R-:W-:Y:S02]  /*7d10*/  @!P5 IMAD R11, R150, R153.reuse, RZ ;  /* 0x00000099960bd224 */ /* 0x082fe400078e02ff */
[-C--:B------:R-:W-:Y:S01]  /*7d20*/  @!P3 IMAD R9, R148, R153.reuse, RZ ;  /* 0x000000999409b224 */ /* 0x080fe200078e02ff */
[----:B------:R0:W-:Y:S01]  /*7d30*/  @!P4 STG.E.U8 desc[UR36][R6.64+0xf1], R147 ;  /* 0x0000f1930600c986 */ /* 0x0001e2000c101124 */
[-C--:B------:R-:W-:Y:S02]  /*7d40*/  @!P1 IMAD R149, R149, R153.reuse, RZ ;  /* 0x0000009995959224 */ /* 0x080fe400078e02ff */
[----:B------:R-:W-:Y:S01]  /*7d50*/  @!P0 IMAD R151, R151, R153, RZ ;  /* 0x0000009997978224 */ /* 0x000fe200078e02ff */
[----:B------:R0:W-:Y:S04]  /*7d60*/  @!P3 STG.E.U8 desc[UR36][R4.64+0xf8], R9 ;  /* 0x0000f8090400b986 */ /* 0x0001e8000c101124 */
[----:B------:R0:W-:Y:S04]  /*7d70*/  @!P1 STG.E.U8 desc[UR36][R4.64+0xf9], R149 ;  /* 0x0000f99504009986 */ /* 0x0001e8000c101124 */
[----:B------:R0:W-:Y:S04]  /*7d80*/  @!P5 STG.E.U8 desc[UR36][R6.64+0xf8], R11 ;  /* 0x0000f80b0600d986 */ /* 0x0001e8000c101124 */
[----:B------:R0:W-:Y:S02]  /*7d90*/  @!P0 STG.E.U8 desc[UR36][R6.64+0xf9], R151 ;  /* 0x0000f99706008986 */ /* 0x0001e4000c101124 */
.L_x_286:
[----:B------:R-:W-:Y:S05]  /*7da0*/  BSYNC B0 ;  /* 0x0000000000007941 */ /* 0x000fea0003800000 */
.L_x_28:
[----:B------:R-:W-:Y:S01]  /*7db0*/  ULDC UR4, c[0x0][0xc] ;  /* 0x0000030000047ab9 */ /* 0x000fe20000000800 */
[----:B------:R-:W-:Y:S01]  /*7dc0*/  ULDC UR5, c[0x0][0x10] ;  /* 0x0000040000057ab9 */ /* 0x000fe20000000800 */
[----:B01----:R-:W0:Y:S01]  /*7dd0*/  LDC R3, c[0x0][0x14] ;  /* 0x00000500ff037b82 */ /* 0x003e220000000800 */
[----:B------:R-:W-:Y:S01]  /*7de0*/  UIMAD.WIDE.U32 UR4, UR4, UR5, URZ ;  /* 0x00000005040472a5 */ /* 0x000fe2000f8e003f */
[----:B------:R-:W-:Y:S01]  /*7df0*/  PRMT R0, RZ, 0x7610, R0 ;  /* 0x00007610ff007816 */ /* 0x000fe20000000000 */
[----:B------:R-:W-:Y:S02]  /*7e00*/  IMAD.MOV.U32 R23, RZ, RZ, -0x1 ;  /* 0xffffffffff177424 */ /* 0x000fe400078e00ff */
[----:B------:R-:W-:Y:S02]  /*7e10*/  IMAD.MOV.U32 R22, RZ, RZ, -0x1 ;  /* 0xffffffffff167424 */ /* 0x000fe400078e00ff */
[----:B0-----:R-:W-:-:S04]  /*7e20*/  IMAD.WIDE.U32 R16, R3, UR4, R16 ;  /* 0x0000000403107c25 */ /* 0x001fc8000f8e0010 */
[----:B------:R-:W-:Y:S01]  /*7e30*/  IMAD R3, R3, UR5, RZ ;  /* 0x0000000503037c24 */ /* 0x000fe2000f8e02ff */
[----:B------:R-:W-:Y:S02]  /*7e40*/  ULDC.64 UR4, c[0x0][0x650] ;  /* 0x0001940000047ab9 */ /* 0x000fe40000000a00 */
[----:B------:R-:W-:Y:S01]  /*7e50*/  ISETP.GE.U32.AND P0, PT, R16, UR4, PT ;  /* 0x0000000410007c0c */ /* 0x000fe2000bf06070 */
[----:B------:R-:W-:-:S05]  /*7e60*/  IMAD.IADD R17, R17, 0x1, R3 ;  /* 0x0000000111117824 */ /* 0x000fca00078e0203 */
[----:B------:R-:W-:-:S13]  /*7e70*/  ISETP.GE.U32.AND.EX P0, PT, R17, UR5, PT, P0 ;  /* 0x0000000511007c0c */ /* 0x000fda000bf06100 */
[----:B------:R-:W-:Y:S05]  /*7e80*/  @P0 BRA `(.L_x_287) ;  /* 0x0000000400640947 */ /* 0x000fea0003800000 */
[----:B------:R-:W0:Y:S01]  /*7e90*/  S2R R12, SR_CTAID.X ;  /* 0x00000000000c7919 */ /* 0x000e220000002500 */
[----:B------:R-:W1:Y:S01]  /*7ea0*/  LDC.64 R10, c[0x0][0x628] ;  /* 0x00018a00ff0a7b82 */ /* 0x000e620000000a00 */
[----:B------:R-:W-:Y:S01]  /*7eb0*/  ULDC UR4, c[0x0][0x150] ;  /* 0x0000540000047ab9 */ /* 0x000fe20000000800 */
[----:B------:R-:W-:Y:S01]  /*7ec0*/  IMAD.MOV.U32 R8, RZ, RZ, R16 ;  /* 0x000000ffff087224 */ /* 0x000fe200078e0010 */
[----:B------:R-:W0:Y:S01]  /*7ed0*/  S2R R23, SR_CTAID.Y ;  /* 0x0000000000177919 */ /* 0x000e220000002600 */
[----:B------:R-:W-:-:S04]  /*7ee0*/  IMAD.MOV.U32 R9, RZ, RZ, R17 ;  /* 0x000000ffff097224 */ /* 0x000fc800078e0011 */
[----:B------:R-:W2:Y:S08]  /*7ef0*/  LDC R21, c[0x0][0x144] ;  /* 0x00005100ff157b82 */ /* 0x000eb00000000800 */
[----:B------:R-:W2:Y:S08]  /*7f00*/  LDC R0, c[0x0][0x630] ;  /* 0x00018c00ff007b82 */ /* 0x000eb00000000800 */
[----:B------:R-:W2:Y:S01]  /*7f10*/  LDC.64 R14, c[0x0][0x620] ;  /* 0x00018800ff0e7b82 */ /* 0x000ea20000000a00 */
[----:B-1----:R-:W-:-:S04]  /*7f20*/  ISETP.NE.U32.AND P0, PT, R10, RZ, PT ;  /* 0x000000ff0a00720c */ /* 0x002fc80003f05070 */
[----:B------:R-:W-:Y:S02]  /*7f30*/  ISETP.NE.AND.EX P0, PT, R11, RZ, PT, P0 ;  /* 0x000000ff0b00720c */ /* 0x000fe40003f05300 */
[----:B0-----:R-:W-:-:S05]  /*7f40*/  I2FP.F32.U32 R3, R12 ;  /* 0x0000000c00037245 */ /* 0x001fca0000201000 */
[----:B------:R-:W-:-:S04]  /*7f50*/  FMUL R3, R3, UR4 ;  /* 0x0000000403037c20 */ /* 0x000fc80008400000 */
[----:B------:R0:W1:Y:S02]  /*7f60*/  F2I.U32.TRUNC.NTZ R20, R3 ;  /* 0x0000000300147305 */ /* 0x000064000020f000 */
[----:B------:R-:W-:Y:S05]  /*7f70*/  @!P0 BRA `(.L_x_288) ;  /* 0x0000000000288947 */ /* 0x000fea0003800000 */
[----:B0-----:R-:W0:Y:S02]  /*7f80*/  LDC R3, c[0x0][0x634] ;  /* 0x00018d00ff037b82 */ /* 0x001e240000000800 */
[----:B0-----:R-:W-:-:S05]  /*7f90*/  IADD3 R3, P0, R16, R3, RZ ;  /* 0x0000000310037210 */ /* 0x001fca0007f1e0ff */
[----:B------:R-:W-:-:S04]  /*7fa0*/  IMAD.X R13, RZ, RZ, R17, P0 ;  /* 0x000000ffff0d7224 */ /* 0x000fc800000e0611 */
[----:B---3--:R-:W-:-:S04]  /*7fb0*/  IMAD.WIDE.U32 R4, R13, R10, RZ ;  /* 0x0000000a0d047225 */ /* 0x008fc800078e00ff */
[----:B----4-:R-:W-:-:S04]  /*7fc0*/  IMAD.WIDE.U32 R6, P0, R3, R11, R4 ;  /* 0x0000000b03067225 */ /* 0x010fc80007800004 */
[----:B------:R-:W-:-:S04]  /*7fd0*/  IMAD.WIDE.U32 R4, R3, R10, RZ ;  /* 0x0000000a03047225 */ /* 0x000fc800078e00ff */
[----:B------:R-:W-:Y:S01]  /*7fe0*/  IMAD.X R9, RZ, RZ, RZ, P0 ;  /* 0x000000ffff097224 */ /* 0x000fe200000e06ff */
[----:B------:R-:W-:Y:S01]  /*7ff0*/  IADD3 RZ, P0, R5, R6, RZ ;  /* 0x0000000605ff7210 */ /* 0x000fe20007f1e0ff */
[----:B------:R-:W-:-:S04]  /*8000*/  IMAD.MOV.U32 R8, RZ, RZ, R7 ;  /* 0x000000ffff087224 */ /* 0x000fc800078e0007 */
[----:B------:R-:W-:-:S08]  /*8010*/  IMAD.WIDE.U32.X R8, R13, R11, R8, P0 ;  /* 0x0000000b0d087225 */ /* 0x000fd000000e0408 */
.L_x_288:
[----:B----4-:R-:W4:Y:S01]  /*8020*/  LDC.64 R26, c[0x0][0x640] ;  /* 0x00019000ff1a7b82 */ /* 0x010f220000000a00 */
[-CC-:B--2---:R-:W-:Y:S01]  /*8030*/  SHF.R.U64 R22, R8, R0.reuse, R9.reuse ;  /* 0x0000000008167219 */ /* 0x184fe20000001209 */
[----:B-1----:R-:W-:Y:S01]  /*8040*/  IMAD.MOV R20, RZ, RZ, -R20 ;  /* 0x000000ffff147224 */ /* 0x002fe200078e0a14 */
[----:B------:R-:W-:Y:S01]  /*8050*/  SHF.R.U32.HI R0, RZ, R0, R9 ;  /* 0x00000000ff007219 */ /* 0x000fe20000011609 */
[----:B------:R-:W-:Y:S01]  /*8060*/  ULDC UR4, c[0x0][0x154] ;  /* 0x0000550000047ab9 */ /* 0x000fe20000000800 */
[----:B0-----:R-:W-:Y:S01]  /*8070*/  IADD3 R3, P0, RZ, -R22, RZ ;  /* 0x80000016ff037210 */ /* 0x001fe20007f1e0ff */
[----:B------:R-:W-:Y:S02]  /*8080*/  IMAD R21, R21, R20, R12 ;  /* 0x0000001415157224 */ /* 0x000fe400078e020c */
[----:B------:R-:W0:Y:S01]  /*8090*/  LDC R6, c[0x0][0x618] ;  /* 0x00018600ff067b82 */ /* 0x000e220000000800 */
[----:B------:R-:W-:Y:S02]  /*80a0*/  IMAD.MOV.U32 R7, RZ, RZ, 0x1 ;  /* 0x00000001ff077424 */ /* 0x000fe400078e00ff */
[----:B---3--:R-:W-:-:S04]  /*80b0*/  IMAD.X R5, RZ, RZ, ~R0, P0 ;  /* 0x000000ffff057224 */ /* 0x008fc800000e0e00 */
[-C--:B------:R-:W-:Y:S01]  /*80c0*/  IMAD R0, R5, R14.reuse, RZ ;  /* 0x0000000e05007224 */ /* 0x080fe200078e02ff */
[----:B------:R-:W1:Y:S01]  /*80d0*/  LDC R8, c[0x0][0x608] ;  /* 0x00018200ff087b82 */ /* 0x000e620000000800 */
[----:B------:R-:W-:-:S04]  /*80e0*/  IMAD.WIDE.U32 R4, R3, R14, R16 ;  /* 0x0000000e03047225 */ /* 0x000fc800078e0010 */
[----:B------:R-:W-:Y:S01]  /*80f0*/  IMAD R3, R3, R15, R0 ;  /* 0x0000000f03037224 */ /* 0x000fe200078e0200 */
[----:B------:R-:W-:Y:S02]  /*8100*/  I2FP.F32.U32 R0, R23 ;  /* 0x0000001700007245 */ /* 0x000fe40000201000 */
[----:B------:R-:W2:Y:S01]  /*8110*/  LDC R24, c[0x0][0x658] ;  /* 0x00019600ff187b82 */ /* 0x000ea20000000800 */
[----:B------:R-:W-:Y:S01]  /*8120*/  IMAD.IADD R3, R5, 0x1, R3 ;  /* 0x0000000105037824 */ /* 0x000fe200078e0203 */
[----:B----4-:R-:W-:Y:S01]  /*8130*/  ISETP.NE.U32.AND P0, PT, R26, RZ, PT ;  /* 0x000000ff1a00720c */ /* 0x010fe20003f05070 */
[----:B------:R-:W-:Y:S01]  /*8140*/  FMUL R0, R0, UR4 ;  /* 0x0000000400007c20 */ /* 0x000fe20008400000 */
[----:B------:R-:W-:Y:S02]  /*8150*/  IMAD.MOV.U32 R5, RZ, RZ, -0x1 ;  /* 0xffffffffff057424 */ /* 0x000fe400078e00ff */
[----:B------:R-:W-:Y:S01]  /*8160*/  ISETP.NE.AND.EX P0, PT, R27, RZ, PT, P0 ;  /* 0x000000ff1b00720c */ /* 0x000fe20003f05300 */
[----:B------:R3:W4:Y:S01]  /*8170*/  F2I.U32.TRUNC.NTZ R13, R0 ;  /* 0x00000000000d7305 */ /* 0x000722000020f000 */
[----:B------:R-:W3:Y:S01]  /*8180*/  LDC R20, c[0x0][0x148] ;  /* 0x00005200ff147b82 */ /* 0x000ee20000000800 */
[----:B0-----:R-:W-:-:S02]  /*8190*/  SHF.R.U64 R12, R4, R6, R3 ;  /* 0x00000006040c7219 */ /* 0x001fc40000001203 */
[----:B------:R-:W-:-:S05]  /*81a0*/  SHF.R.U32.HI R3, RZ, R6, R3 ;  /* 0x00000006ff037219 */ /* 0x000fca0000011603 */
[----:B------:R-:W0:Y:S01]  /*81b0*/  LDC R15, c[0x0][0x600] ;  /* 0x00018000ff0f7b82 */ /* 0x000e220000000800 */
[-CC-:B-1----:R-:W-:Y:S02]  /*81c0*/  SHF.R.U64 R10, R12, R8.reuse, R3.reuse ;  /* 0x000000080c0a7219 */ /* 0x182fe40000001203 */
[----:B------:R-:W-:-:S05]  /*81d0*/  SHF.R.U32.HI R3, RZ, R8, R3 ;  /* 0x00000008ff037219 */ /* 0x000fca0000011603 */
[----:B------:R-:W1:Y:S01]  /*81e0*/  LDC R28, c[0x0][0x648] ;  /* 0x00019200ff1c7b82 */ /* 0x000e620000000800 */
[-C--:B--2---:R-:W-:Y:S02]  /*81f0*/  SHF.L.U32 R4, R5, R24.reuse, RZ ;  /* 0x0000001805047219 */ /* 0x084fe400000006ff */
[--C-:B------:R-:W-:Y:S02]  /*8200*/  SHF.R.U64 R14, R10, R24, R3.reuse ;  /* 0x000000180a0e7219 */ /* 0x100fe40000001203 */
[----:B------:R-:W-:Y:S02]  /*8210*/  LOP3.LUT R25, RZ, R4, RZ, 0x33, !PT ;  /* 0x00000004ff197212 */ /* 0x000fe400078e33ff */
[-C--:B------:R-:W-:Y:S01]  /*8220*/  SHF.R.U32.HI R5, RZ, R24.reuse, R3 ;  /* 0x00000018ff057219 */ /* 0x080fe20000011603 */
[----:B------:R-:W2:Y:S01]  /*8230*/  LDC R29, c[0x0][0x638] ;  /* 0x00018e00ff1d7b82 */ /* 0x000ea20000000800 */
[----:B------:R-:W-:Y:S01]  /*8240*/  SHF.L.U32 R152, R7, R24, RZ ;  /* 0x0000001807987219 */ /* 0x000fe200000006ff */
[----:B------:R-:W-:-:S06]  /*8250*/  IMAD.MOV.U32 R4, RZ, RZ, R14 ;  /* 0x000000ffff047224 */ /* 0x000fcc00078e000e */
[----:B------:R-:W0:Y:S01]  /*8260*/  LDC R30, c[0x0][0x610] ;  /* 0x00018400ff1e7b82 */ /* 0x000e220000000800 */
[----:B----4-:R-:W-:Y:S05]  /*8270*/  @!P0 BRA `(.L_x_289) ;  /* 0x0000000000288947 */ /* 0x010fea0003800000 */
[----:B------:R-:W4:Y:S02]  /*8280*/  LDC R3, c[0x0][0x64c] ;  /* 0x00019300ff037b82 */ /* 0x000f240000000800 */
[----:B----4-:R-:W-:-:S05]  /*8290*/  IADD3 R3, P0, R14, R3, RZ ;  /* 0x000000030e037210 */ /* 0x010fca0007f1e0ff */
        /* <DEDUP_REMOVED lines=8> */
.L_x_289:
[----:B------:R-:W-:Y:S01]  /*8320*/  ISETP.NE.AND P0, PT, R2, 0x1, PT ;  /* 0x000000010200780c */ /* 0x000fe20003f05270 */
[----:B0-----:R-:W-:Y:S01]  /*8330*/  VIADD R7, R15, 0xffffffff ;  /* 0xffffffff0f077836 */ /* 0x001fe20000000000 */
[----:B-1-3--:R-:W-:Y:S01]  /*8340*/  SHF.R.U64 R0, R4, R28, R5 ;  /* 0x0000001c04007219 */ /* 0x00afe20000001205 */
[----:B------:R-:W-:Y:S01]  /*8350*/  IMAD.MOV R13, RZ, RZ, -R13 ;  /* 0x000000ffff0d7224 */ /* 0x000fe200078e0a0d */
[----:B------:R-:W-:Y:S01]  /*8360*/  LOP3.LUT R5, R10, R25, RZ, 0xc0, !PT ;  /* 0x000000190a057212 */ /* 0x000fe200078ec0ff */
[----:B------:R-:W-:Y:S02]  /*8370*/  IMAD.MOV.U32 R4, RZ, RZ, 0x1 ;  /* 0x00000001ff047424 */ /* 0x000fe400078e00ff */
[----:B------:R-:W-:Y:S02]  /*8380*/  IMAD.MOV R3, RZ, RZ, -R0 ;  /* 0x000000ffff037224 */ /* 0x000fe400078e0a00 */
[----:B------:R-:W-:Y:S01]  /*8390*/  IMAD R152, R152, R0, R5 ;  /* 0x0000000098987224 */ /* 0x000fe200078e0205 */
[----:B------:R-:W-:Y:S01]  /*83a0*/  LOP3.LUT R5, R12, R7, RZ, 0xc0, !PT ;  /* 0x000000070c057212 */ /* 0x000fe200078ec0ff */
[----:B--2---:R-:W-:-:S02]  /*83b0*/  IMAD R0, R3, R29, R14 ;  /* 0x0000001d03007224 */ /* 0x004fc400078e020e */
[----:B------:R-:W-:Y:S02]  /*83c0*/  @P0 IMAD R21, R20, R13, R23 ;  /* 0x0000000d14150224 */ /* 0x000fe400078e0217 */
[----:B------:R-:W-:Y:S01]  /*83d0*/  IMAD R3, R0, R15, R5 ;  /* 0x0000000f00037224 */ /* 0x000fe200078e0205 */
[----:B------:R-:W-:Y:S01]  /*83e0*/  PRMT R0, R4, 0x7610, R0 ;  /* 0x0000761004007816 */ /* 0x000fe20000000000 */
[----:B------:R-:W-:-:S05]  /*83f0*/  IMAD R152, R152, R30, R21 ;  /* 0x0000001e98987224 */ /* 0x000fca00078e0215 */
[----:B------:R-:W-:Y:S02]  /*8400*/  SEL R23, R3, R152, !P0 ;  /* 0x0000009803177207 */ /* 0x000fe40004000000 */
[----:B------:R-:W-:-:S07]  /*8410*/  SEL R152, R152, R3, !P0 ;  /* 0x0000000398987207 */ /* 0x000fce0004000000 */
.L_x_287:
[----:B------:R-:W-:-:S13]  /*8420*/  LOP3.LUT P0, RZ, R0, 0xff, RZ, 0xc0, !PT ;  /* 0x000000ff00ff7812 */ /* 0x000fda000780c0ff */
[----:B------:R-:W-:Y:S05]  /*8430*/  @P0 BRA `(.L_x_290) ;  /* 0xffffff8800ac0947 */ /* 0x000fea000383ffff */
[----:B------:R-:W-:Y:S05]  /*8440*/  EXIT ;  /* 0x000000000000794d */ /* 0x000fea0003800000 */
.L_x_3:
[----:B0-----:R-:W-:Y:S01]  /*8450*/  ULDC.64 UR4, c[0x0][0x650] ;  /* 0x0001940000047ab9 */ /* 0x001fe20000000a00 */
        /* <DEDUP_REMOVED lines=25> */
.L_x_292:
[--C-:B------:R-:W-:Y:S01]  /*85f0*/  SHF.R.U64 R12, R10, R14, R11.reuse ;  /* 0x0000000e0a0c7219 */ /* 0x100fe2000000120b */
[----:B------:R-:W0:Y:S01]  /*8600*/  LDC R22, c[0x0][0x618] ;  /* 0x00018600ff167b82 */ /* 0x000e220000000800 */
[----:B------:R-:W-:Y:S01]  /*8610*/  I2FP.F32.U32 R6, R4 ;  /* 0x0000000400067245 */ /* 0x000fe20000201000 */
[----:B------:R-:W-:Y:S01]  /*8620*/  ULDC UR4, c[0x0][0x150] ;  /* 0x0000540000047ab9 */ /* 0x000fe20000000800 */
[----:B------:R-:W-:Y:S02]  /*8630*/  SHF.R.U32.HI R5, RZ, R14, R11 ;  /* 0x0000000eff057219 */ /* 0x000fe4000001160b */
[----:B------:R-:W-:Y:S01]  /*8640*/  IADD3 R9, P0, RZ, -R12, RZ ;  /* 0x8000000cff097210 */ /* 0x000fe20007f1e0ff */
[----:B------:R-:W-:Y:S01]  /*8650*/  FMUL R11, R6, UR4 ;  /* 0x00000004060b7c20 */ /* 0x000fe20008400000 */
[----:B------:R-:W-:Y:S01]  /*8660*/  ULDC UR4, c[0x0][0x154] ;  /* 0x0000550000047ab9 */ /* 0x000fe20000000800 */
[----:B------:R-:W1:Y:S02]  /*8670*/  LDC.64 R24, c[0x0][0x640] ;  /* 0x00019000ff187b82 */ /* 0x000e640000000a00 */
[----:B------:R-:W-:-:S02]  /*8680*/  IMAD.X R5, RZ, RZ, ~R5, P0 ;  /* 0x000000ffff057224 */ /* 0x000fc400000e0e05 */
[----:B------:R-:W2:Y:S01]  /*8690*/  F2I.U32.TRUNC.NTZ R11, R11 ;  /* 0x0000000b000b7305 */ /* 0x000ea2000020f000 */
[----:B------:R-:W-:-:S03]  /*86a0*/  IMAD.WIDE.U32 R6, R9, R20, R16 ;  /* 0x0000001409067225 */ /* 0x000fc600078e0010 */
[----:B------:R-:W3:Y:S01]  /*86b0*/  LDC R13, c[0x0][0x144] ;  /* 0x00005100ff0d7b82 */ /* 0x000ee20000000800 */
[----:B------:R-:W-:-:S04]  /*86c0*/  IMAD R8, R5, R20, RZ ;  /* 0x0000001405087224 */ /* 0x000fc800078e02ff */
[----:B------:R-:W-:Y:S02]  /*86d0*/  IMAD R5, R9, R21, R8 ;  /* 0x0000001509057224 */ /* 0x000fe400078e0208 */
[----:B------:R-:W-:Y:S01]  /*86e0*/  IMAD.MOV.U32 R8, RZ, RZ, -0x1 ;  /* 0xffffffffff087424 */ /* 0x000fe200078e00ff */
[----:B------:R-:W4:Y:S01]  /*86f0*/  LDC R14, c[0x0][0x608] ;  /* 0x00018200ff0e7b82 */ /* 0x000f220000000800 */
[----:B------:R-:W-:Y:S01]  /*8700*/  IMAD.IADD R5, R7, 0x1, R5 ;  /* 0x0000000107057824 */ /* 0x000fe200078e0205 */
[----:B------:R-:W-:-:S04]  /*8710*/  I2FP.F32.U32 R7, R3 ;  /* 0x0000000300077245 */ /* 0x000fc80000201000 */
[-C--:B0-----:R-:W-:Y:S01]  /*8720*/  SHF.R.U64 R10, R6, R22.reuse, R5 ;  /* 0x00000016060a7219 */ /* 0x081fe20000001205 */
[----:B--2---:R-:W-:Y:S01]  /*8730*/  IMAD.MOV R6, RZ, RZ, -R11 ;  /* 0x000000ffff067224 */ /* 0x004fe200078e0a0b */
[----:B------:R-:W0:Y:S01]  /*8740*/  LDC R9, c[0x0][0x658] ;  /* 0x00019600ff097b82 */ /* 0x000e220000000800 */
[----:B-1----:R-:W-:Y:S01]  /*8750*/  ISETP.NE.U32.AND P0, PT, R24, RZ, PT ;  /* 0x000000ff1800720c */ /* 0x002fe20003f05070 */
[----:B------:R-:W-:Y:S01]  /*8760*/  FMUL R7, R7, UR4 ;  /* 0x0000000407077c20 */ /* 0x000fe20008400000 */
[----:B------:R-:W-:Y:S02]  /*8770*/  SHF.R.U32.HI R5, RZ, R22, R5 ;  /* 0x00000016ff057219 */ /* 0x000fe40000011605 */
[----:B------:R-:W-:-:S03]  /*8780*/  ISETP.NE.AND.EX P0, PT, R25, RZ, PT, P0 ;  /* 0x000000ff1900720c */ /* 0x000fc60003f05300 */
[----:B------:R-:W1:Y:S01]  /*8790*/  LDC R20, c[0x0][0x148] ;  /* 0x00005200ff147b82 */ /* 0x000e620000000800 */
[----:B---3--:R-:W-:Y:S02]  /*87a0*/  IMAD R23, R13, R6, R4 ;  /* 0x000000060d177224 */ /* 0x008fe400078e0204 */
[----:B------:R-:W-:-:S05]  /*87b0*/  IMAD.MOV.U32 R6, RZ, RZ, 0x1 ;  /* 0x00000001ff067424 */ /* 0x000fca00078e00ff */
[----:B------:R-:W2:Y:S01]  /*87c0*/  LDC R21, c[0x0][0x600] ;  /* 0x00018000ff157b82 */ /* 0x000ea20000000800 */
[-CC-:B----4-:R-:W-:Y:S02]  /*87d0*/  SHF.R.U64 R13, R10, R14.reuse, R5.reuse ;  /* 0x0000000e0a0d7219 */ /* 0x190fe40000001205 */
[----:B------:R-:W-:Y:S02]  /*87e0*/  SHF.R.U32.HI R4, RZ, R14, R5 ;  /* 0x0000000eff047219 */ /* 0x000fe40000011605 */
[----:B------:R3:W4:Y:S03]  /*87f0*/  F2I.U32.TRUNC.NTZ R14, R7 ;  /* 0x00000007000e7305 */ /* 0x000726000020f000 */
[----:B------:R-:W1:Y:S01]  /*8800*/  LDC R26, c[0x0][0x648] ;  /* 0x00019200ff1a7b82 */ /* 0x000e620000000800 */
[-C--:B0-----:R-:W-:Y:S02]  /*8810*/  SHF.R.U64 R15, R13, R9.reuse, R4 ;  /* 0x000000090d0f7219 */ /* 0x081fe40000001204 */
[----:B------:R-:W-:-:S02]  /*8820*/  SHF.L.U32 R8, R8, R9, RZ ;  /* 0x0000000908087219 */ /* 0x000fc400000006ff */
[-C--:B------:R-:W-:Y:S01]  /*8830*/  SHF.R.U32.HI R5, RZ, R9.reuse, R4 ;  /* 0x00000009ff057219 */ /* 0x080fe20000011604 */
[----:B------:R-:W-:Y:S01]  /*8840*/  IMAD.MOV.U32 R4, RZ, RZ, R15 ;  /* 0x000000ffff047224 */ /* 0x000fe200078e000f */
[----:B------:R-:W-:Y:S01]  /*8850*/  SHF.L.U32 R22, R6, R9, RZ ;  /* 0x0000000906167219 */ /* 0x000fe200000006ff */
[----:B------:R-:W0:Y:S01]  /*8860*/  LDC R27, c[0x0][0x638] ;  /* 0x00018e00ff1b7b82 */ /* 0x000e220000000800 */
[----:B------:R-:W-:-:S07]  /*8870*/  LOP3.LUT R28, RZ, R8, RZ, 0x33, !PT ;  /* 0x00000008ff1c7212 */ /* 0x000fce00078e33ff */
        /* <DEDUP_REMOVED lines=12> */
.L_x_293:
[----:B------:R-:W-:Y:S01]  /*8940*/  ISETP.NE.AND P0, PT, R2, 0x1, PT ;  /* 0x000000010200780c */ /* 0x000fe20003f05270 */
[----:B--2---:R-:W-:Y:S01]  /*8950*/  VIADD R7, R21, 0xffffffff ;  /* 0xffffffff15077836 */ /* 0x004fe20000000000 */
[----:B-1----:R-:W-:Y:S01]  /*8960*/  SHF.R.U64 R5, R4, R26, R5 ;  /* 0x0000001a04057219 */ /* 0x002fe20000001205 */
[----:B------:R-:W-:Y:S01]  /*8970*/  IMAD.MOV R14, RZ, RZ, -R14 ;  /* 0x000000ffff0e7224 */ /* 0x000fe200078e0a0e */
[----:B------:R-:W-:Y:S01]  /*8980*/  LOP3.LUT R4, R13, R28, RZ, 0xc0, !PT ;  /* 0x0000001c0d047212 */ /* 0x000fe200078ec0ff */
[----:B------:R-:W-:Y:S01]  /*8990*/  IMAD.MOV.U32 R8, RZ, RZ, R12 ;  /* 0x000000ffff087224 */ /* 0x000fe200078e000c */
[----:B------:R-:W-:Y:S01]  /*89a0*/  LOP3.LUT R10, R10, R7, RZ, 0xc0, !PT ;  /* 0x000000070a0a7212 */ /* 0x000fe200078ec0ff */
[----:B------:R-:W-:Y:S02]  /*89b0*/  IMAD.MOV R6, RZ, RZ, -R5 ;  /* 0x000000ffff067224 */ /* 0x000fe400078e0a05 */
[----:B------:R-:W-:-:S04]  /*89c0*/  IMAD R4, R22, R5, R4 ;  /* 0x0000000516047224 */ /* 0x000fc800078e0204 */
[----:B------:R-:W-:Y:S02]  /*89d0*/  @P0 IMAD R23, R20, R14, R3 ;  /* 0x0000000e14170224 */ /* 0x000fe400078e0203 */
[----:B0-----:R-:W-:Y:S02]  /*89e0*/  IMAD R3, R6, R27, R15 ;  /* 0x0000001b06037224 */ /* 0x001fe400078e020f */
[----:B------:R-:W-:Y:S02]  /*89f0*/  IMAD R7, R4, R29, R23 ;  /* 0x0000001d04077224 */ /* 0x000fe400078e0217 */
[----:B------:R-:W-:Y:S02]  /*8a00*/  IMAD R4, R3, R21, R10 ;  /* 0x0000001503047224 */ /* 0x000fe400078e020a */
[----:B------:R-:W-:-:S03]  /*8a10*/  IMAD.MOV.U32 R6, RZ, RZ, 0x1 ;  /* 0x00000001ff067424 */ /* 0x000fc600078e00ff */
[----:B------:R-:W-:Y:S02]  /*8a20*/  SEL R9, R4, R7, !P0 ;  /* 0x0000000704097207 */ /* 0x000fe40004000000 */
[----:B------:R-:W-:-:S07]  /*8a30*/  SEL R7, R7, R4, !P0 ;  /* 0x0000000407077207 */ /* 0x000fce0004000000 */
.L_x_291:
[----:B------:R-:W-:-:S08]  /*8a40*/  NOP ;  /* 0x0000000000007918 */ /* 0x000fd00000000000 */
[----:B------:R-:W0:-:S00]  /*8a50*/  USETMAXREG.DEALLOC.CTAPOOL 0x28 ;  /* 0x00000028000079c8 */ /* 0x000e0000080e0500 */
[----:B0-----:R-:W-:-:S13]  /*8a60*/  ISETP.NE.AND P0, PT, R0, RZ, PT ;  /* 0x000000ff0000720c */ /* 0x001fda0003f05270 */
[----:B------:R-:W-:Y:S05]  /*8a70*/  @P0 EXIT ;  /* 0x000000000000094d */ /* 0x000fea0003800000 */
[----:B------:R-:W-:Y:S01]  /*8a80*/  LOP3.LUT P0, RZ, R6, 0xff, RZ, 0xc0, !PT ;  /* 0x000000ff06ff7812 */ /* 0x000fe2000780c0ff */
[----:B------:R-:W-:Y:S02]  /*8a90*/  IMAD.MOV.U32 R3, RZ, RZ, 0x1 ;  /* 0x00000001ff037424 */ /* 0x000fe400078e00ff */
[----:B------:R-:W-:-:S10]  /*8aa0*/  IMAD.MOV.U32 R0, RZ, RZ, RZ ;  /* 0x000000ffff007224 */ /* 0x000fd400078e00ff */
[----:B------:R-:W-:Y:S05]  /*8ab0*/  @!P0 BRA `(.L_x_294) ;  /* 0x0000000c00348947 */ /* 0x000fea0003800000 */
[----:B------:R-:W0:Y:S01]  /*8ac0*/  LDC R0, c[0x0][0x28c] ;  /* 0x0000a300ff007b82 */ /* 0x000e220000000800 */
[----:B------:R-:W-:Y:S01]  /*8ad0*/  ULDC UR5, c[0x0][0x600] ;  /* 0x0001800000057ab9 */ /* 0x000fe20000000800 */
[----:B------:R-:W-:Y:S01]  /*8ae0*/  ULDC UR4, c[0x0][0xc] ;  /* 0x0000030000047ab9 */ /* 0x000fe20000000800 */
[----:B------:R-:W-:Y:S01]  /*8af0*/  UIADD3 UR16, UR5, -0x1, URZ ;  /* 0xffffffff05107890 */ /* 0x000fe2000fffe03f */
[C---:B------:R-:W-:Y:S01]  /*8b00*/  LOP3.LUT P2, RZ, R18.reuse, 0x7f, RZ, 0xc0, !PT ;  /* 0x0000007f12ff7812 */ /* 0x040fe2000784c0ff */
[----:B------:R-:W-:Y:S01]  /*8b10*/  ULDC UR6, c[0x0][0x658] ;  /* 0x0001960000067ab9 */ /* 0x000fe20000000800 */
[----:B------:R-:W-:Y:S01]  /*8b20*/  ULDC UR5, c[0x0][0x10] ;  /* 0x0000040000057ab9 */ /* 0x000fe20000000800 */
[----:B------:R-:W-:Y:S01]  /*8b30*/  UMOV UR7, 0xffffffff ;  /* 0xffffffff00077882 */ /* 0x000fe20000000000 */
[----:B------:R-:W-:Y:S01]  /*8b40*/  UMOV UR8, 0x1 ;  /* 0x0000000100087882 */ /* 0x000fe20000000000 */
[----:B------:R-:W-:Y:S01]  /*8b50*/  UIMAD.WIDE.U32 UR4, UR4, UR5, URZ ;  /* 0x00000005040472a5 */ /* 0x000fe2000f8e003f */
[----:B------:R-:W-:Y:S01]  /*8b60*/  LOP3.LUT P0, RZ, R18, 0x1f, RZ, 0xc0, !PT ;  /* 0x0000001f12ff7812 */ /* 0x000fe2000780c0ff */
[----:B------:R-:W-:Y:S01]  /*8b70*/  USHF.L.U32 UR7, UR7, UR6, URZ ;  /* 0x0000000607077299 */ /* 0x000fe2000800063f */
[----:B------:R-:W-:Y:S01]  /*8b80*/  BSSY B0, `(.L_x_294) ;  /* 0x00000c0000007945 */ /* 0x000fe20003800000 */
[----:B------:R-:W-:Y:S01]  /*8b90*/  USHF.L.U32 UR18, UR8, UR6, URZ ;  /* 0x0000000608127299 */ /* 0x000fe2000800063f */
[----:B------:R-:W-:Y:S01]  /*8ba0*/  IMAD.MOV.U32 R11, RZ, RZ, 0x1 ;  /* 0x00000001ff0b7424 */ /* 0x000fe200078e00ff */
[----:B------:R-:W-:Y:S01]  /*8bb0*/  LOP3.LUT R18, R19, 0x2, RZ, 0xfc, !PT ;  /* 0x0000000213127812 */ /* 0x000fe200078efcff */
[----:B------:R-:W-:Y:S01]  /*8bc0*/  ULDC UR6, c[0x0][0x14] ;  /* 0x0000050000067ab9 */ /* 0x000fe20000000800 */
[----:B------:R-:W-:Y:S01]  /*8bd0*/  PLOP3.LUT P0, PT, P0, P2, PT, 0x8a, 0x0 ;  /* 0x000000000000781c */ /* 0x000fe20000705172 */
[----:B------:R-:W-:-:S02]  /*8be0*/  UIMAD.WIDE.U32 UR20, UR4, UR6, URZ ;  /* 0x00000006041472a5 */ /* 0x000fc4000f8e003f */
[----:B------:R-:W-:Y:S02]  /*8bf0*/  UIMAD UR13, UR5, UR6, URZ ;  /* 0x00000006050d72a4 */ /* 0x000fe4000f8e023f */
[----:B------:R-:W-:Y:S01]  /*8c00*/  ULOP3.LUT UR17, URZ, UR7, URZ, 0x33, !UPT ;  /* 0x000000073f117292 */ /* 0x000fe2000f8e333f */
[----:B0-----:R-:W-:Y:S01]  /*8c10*/  VIADD R0, R0, 0x3f ;  /* 0x0000003f00007836 */ /* 0x001fe20000000000 */
[----:B------:R-:W-:Y:S01]  /*8c20*/  UIADD3 UR13, UR21, UR13, URZ ;  /* 0x0000000d150d7290 */ /* 0x000fe2000fffe03f */
[----:B------:R-:W-:-:S03]  /*8c30*/  ULDC.64 UR22, c[0x0][0x198] ;  /* 0x0000660000167ab9 */ /* 0x000fc60000000a00 */
[----:B------:R-:W-:-:S04]  /*8c40*/  SHF.R.S32.HI R3, RZ, 0x1f, R0 ;  /* 0x0000001fff037819 */ /* 0x000fc80000011400 */
[----:B------:R-:W-:Y:S01]  /*8c50*/  LEA.HI R3, R3, R0, RZ, 0x6 ;  /* 0x0000000003037211 */ /* 0x000fe200078f30ff */
[----:B------:R-:W-:-:S03]  /*8c60*/  IMAD.MOV.U32 R0, RZ, RZ, RZ ;  /* 0x000000ffff007224 */ /* 0x000fc600078e00ff */
[----:B------:R-:W-:Y:S01]  /*8c70*/  SHF.R.S32.HI R13, RZ, 0x6, R3 ;  /* 0x00000006ff0d7819 */ /* 0x000fe20000011403 */
[----:B------:R-:W-:-:S04]  /*8c80*/  IMAD.MOV.U32 R3, RZ, RZ, 0x1 ;  /* 0x00000001ff037424 */ /* 0x000fc800078e00ff */
[----:B------:R-:W-:-:S07]  /*8c90*/  VIADD R10, R13, 0x1 ;  /* 0x000000010d0a7836 */ /* 0x000fce0000000000 */
.L_x_306:
[----:B------:R-:W-:-:S03]  /*8ca0*/  UMOV UR4, 0xffffffff ;  /* 0xffffffff00047882 */ /* 0x000fc60000000000 */
[----:B------:R-:W-:Y:S05]  /*8cb0*/  BRA.DIV UR4, `(.L_x_295) ;  /* 0x0000000e04547947 */ /* 0x000fea000b800000 */
[----:B------:R-:W-:-:S13]  /*8cc0*/  ELECT P6, URZ, PT ;  /* 0x00000000003f782f */ /* 0x000fda00038c0000 */
.L_x_315:
[----:B------:R-:W0:Y:S01]  /*8cd0*/  LDC R4, c[0x0][0x28c] ;  /* 0x0000a300ff047b82 */ /* 0x000e220000000800 */
[----:B------:R-:W-:Y:S01]  /*8ce0*/  BSSY B1, `(.L_x_296) ;  /* 0x0000037000017945 */ /* 0x000fe20003800000 */
[----:B0-----:R-:W-:-:S13]  /*8cf0*/  ISETP.LT.OR P6, PT, R4, 0x1, !P6 ;  /* 0x000000010400780c */ /* 0x001fda00077c1670 */
[----:B------:R-:W-:Y:S05]  /*8d00*/  @P6 BRA `(.L_x_297) ;  /* 0x0000000000d06947 */ /* 0x000fea0003800000 */
[----:B------:R-:W-:Y:S02]  /*8d10*/  IMAD.SHL.U32 R14, R9, 0x100, RZ ;  /* 0x00000100090e7824 */ /* 0x000fe400078e00ff */
[----:B------:R-:W-:Y:S02]  /*8d20*/  IMAD.SHL.U32 R15, R7, 0x80, RZ ;  /* 0x00000080070f7824 */ /* 0x000fe400078e00ff */
[----:B------:R-:W-:Y:S02]  /*8d30*/  IMAD.MOV.U32 R20, RZ, RZ, RZ ;  /* 0x000000ffff147224 */ /* 0x000fe400078e00ff */
[----:B------:R-:W-:Y:S02]  /*8d40*/  IMAD.MOV.U32 R4, RZ, RZ, R10 ;  /* 0x000000ffff047224 */ /* 0x000fe400078e000a */
[----:B------:R-:W-:Y:S02]  /*8d50*/  IMAD.MOV.U32 R5, RZ, RZ, R3 ;  /* 0x000000ffff057224 */ /* 0x000fe400078e0003 */
[----:B------:R-:W-:-:S07]  /*8d60*/  IMAD.MOV.U32 R6, RZ, RZ, R0 ;  /* 0x000000ffff067224 */ /* 0x000fce00078e0000 */
.L_x_301:
[----:B------:R-:W0:Y:S01]  /*8d70*/  S2R R12, SR_CgaCtaId ;  /* 0x00000000000c7919 */ /* 0x000e220000008800 */
[----:B------:R-:W-:Y:S01]  /*8d80*/  MOV R7, 0x400 ;  /* 0x0000040000077802 */ /* 0x000fe20000000f00 */
[----:B------:R-:W1:Y:S03]  /*8d90*/  @!P2 LDC R9, c[0x0][0x500] ;  /* 0x00014000ff09ab82 */ /* 0x000e660000000800 */
[----:B0-----:R-:W-:Y:S02]  /*8da0*/  LEA R21, R12, R7, 0x18 ;  /* 0x000000070c157211 */ /* 0x001fe400078ec0ff */
[----:B------:R-:W-:-:S03]  /*8db0*/  SHF.L.U32 R7, R5, 0x1f, RZ ;  /* 0x0000001f05077819 */ /* 0x000fc600000006ff */
[----:B------:R-:W-:-:S04]  /*8dc0*/  IMAD R12, R6, 0x8, R21 ;  /* 0x00000008060c7824 */ /* 0x000fc800078e0215 */
[----:B------:R-:W0:Y:S02]  /*8dd0*/  SYNCS.PHASECHK.TRANS64.TRYWAIT P1, [R12+URZ+0x10], R7 ;  /* 0x000010070c0075a7 */ /* 0x000e24000802017f */
[----:B01----:R-:W-:Y:S05]  /*8de0*/  @!P1 BRA `(.L_x_298) ;  /* 0x0000000c00289947 */ /* 0x003fea0003800000 */
.L_x_316:
[----:B0-----:R-:W-:Y:S01]  /*8df0*/  PRMT R7, R18, 0x9910, RZ ;  /* 0x0000991012077816 */ /* 0x001fe200000000ff */
[----:B------:R0:W-:Y:S03]  /*8e00*/  @!P2 SYNCS.ARRIVE.TRANS64 RZ, [R12+URZ], R9 ;  /* 0x000000090cffa9a7 */ /* 0x0001e6000800003f */
[----:B------:R-:W-:-:S13]  /*8e10*/  ISETP.NE.AND P1, PT, R7, 0x2, PT ;  /* 0x000000020700780c */ /* 0x000fda0003f25270 */
[----:B0-----:R-:W-:Y:S05]  /*8e20*/  @P1 BRA `(.L_x_299) ;  /* 0x0000000000041947 */ /* 0x001fea0003800000 */
[----:B------:R-:W-:Y:S01]  /*8e30*/  BPT.TRAP 0x1 ;  /* 0x000000040000795c */ /* 0x000fe20000300000 */
.L_x_299:
[----:B------:R-:W-:Y:S05]  /*8e40*/  @P0 BRA `(.L_x_300) ;  /* 0x0000000000040947 */ /* 0x000fea0003800000 */
[----:B------:R-:W-:Y:S01]  /*8e50*/  BPT.TRAP 0x1 ;  /* 0x000000040000795c */ /* 0x000fe20000300000 */
.L_x_300:
[--C-:B------:R-:W-:Y:S01]  /*8e60*/  IMAD R7, R6, 0x2000, R21.reuse ;  /* 0x0000200006077824 */ /* 0x100fe200078e0215 */
[----:B------:R-:W-:Y:S01]  /*8e70*/  R2UR UR9, R12 ;  /* 0x000000000c0972ca */ /* 0x000fe200000e0000 */
[----:B------:R-:W-:Y:S01]  /*8e80*/  IMAD R21, R6, 0x4000, R21 ;  /* 0x0000400006157824 */ /* 0x000fe200078e0215 */
[----:B------:R-:W-:Y:S01]  /*8e90*/  UIADD3 UR4, UP0, UR22, 0xf0, URZ ;  /* 0x000000f016047890 */ /* 0x000fe2000ff1e03f */
[----:B------:R-:W-:Y:S01]  /*8ea0*/  VIADD R4, R4, 0xffffffff ;  /* 0xffffffff04047836 */ /* 0x000fe20000000000 */
[----:B------:R-:W-:Y:S01]  /*8eb0*/  R2UR UR5, R7 ;  /* 0x00000000070572ca */ /* 0x000fe200000e0000 */
[----:B------:R-:W-:Y:S01]  /*8ec0*/  UIADD3 UR24, UP1, UR22, 0x1f0, URZ ;  /* 0x000001f016187890 */ /* 0x000fe2000ff3e03f */
[----:B------:R-:W-:Y:S01]  /*8ed0*/  R2UR UR8, R21 ;  /* 0x00000000150872ca */ /* 0x000fe200000e0000 */
[----:B------:R-:W-:Y:S01]  /*8ee0*/  VIADD R6, R6, 0x1 ;  /* 0x0000000106067836 */ /* 0x000fe20000000000 */
[----:B------:R-:W-:Y:S01]  /*8ef0*/  R2UR UR11, R15 ;  /* 0x000000000f0b72ca */ /* 0x000fe200000e0000 */
[----:B------:R-:W-:Y:S01]  /*8f00*/  UIADD3.X UR25, URZ, UR23, URZ, UP1, !UPT ;  /* 0x000000173f197290 */ /* 0x000fe20008ffe43f */
[----:B------:R-:W-:Y:S01]  /*8f10*/  R2UR UR10, R20 ;  /* 0x00000000140a72ca */ /* 0x000fe200000e0000 */
[----:B------:R-:W-:Y:S01]  /*8f20*/  UMOV UR6, 0x0 ;  /* 0x0000000000067882 */ /* 0x000fe20000000000 */
[----:B------:R-:W-:Y:S01]  /*8f30*/  R2UR UR12, R8 ;  /* 0x00000000080c72ca */ /* 0x000fe200000e0000 */
[----:B------:R-:W-:Y:S01]  /*8f40*/  UMOV UR7, 0x10000000 ;  /* 0x1000000000077882 */ /* 0x000fe20000000000 */
[----:B------:R-:W-:Y:S01]  /*8f50*/  R2UR UR19, R14 ;  /* 0x000000000e1372ca */ /* 0x000fe200000e0000 */
[----:B------:R-:W-:Y:S01]  /*8f60*/  VIADD R20, R20, 0x40 ;  /* 0x0000004014147836 */ /* 0x000fe20000000000 */
[----:B------:R-:W-:Y:S01]  /*8f70*/  ISETP.GT.AND P3, PT, R4, 0x1, PT ;  /* 0x000000010400780c */ /* 0x000fe20003f64270 */
[----:B------:R-:W-:Y:S01]  /*8f80*/  UIADD3 UR14, UR5, 0x100, URZ ;  /* 0x00000100050e7890 */ /* 0x000fe2000fffe03f */
[----:B------:R-:W-:Y:S01]  /*8f90*/  ISETP.NE.AND P1, PT, R6, 0x2, PT ;  /* 0x000000020600780c */ /* 0x000fe20003f25270 */
[----:B------:R-:W-:-:S02]  /*8fa0*/  UIADD3.X UR5, URZ, UR23, URZ, UP0, !UPT ;  /* 0x000000173f057290 */ /* 0x000fc400087fe43f */
[----:B------:R-:W-:Y:S01]  /*8fb0*/  UIADD3 UR15, UR8, 0x4100, URZ ;  /* 0x00004100080f7890 */ /* 0x000fe2000fffe03f */
[----:B------:R-:W-:Y:S02]  /*8fc0*/  SEL R12, RZ, 0x1, P1 ;  /* 0x00000001ff0c7807 */ /* 0x000fe40000800000 */
[----:B------:R-:W-:Y:S01]  /*8fd0*/  UMOV UR8, UR14 ;  /* 0x0000000e00087c82 */ /* 0x000fe20008000000 */
[----:B------:R-:W-:Y:S02]  /*8fe0*/  SEL R6, R6, RZ, P1 ;  /* 0x000000ff06067207 */ /* 0x000fe40000800000 */
[----:B------:R-:W-:Y:S01]  /*8ff0*/  LOP3.LUT R5, R5, R12, RZ, 0x3c, !PT ;  /* 0x0000000c05057212 */ /* 0x000fe200078e3cff */
[----:B------:R0:W-:Y:S02]  /*9000*/  UTMALDG.3D [UR8], [UR4], desc[UR6] ;  /* 0x00000608040075b4 */ /* 0x0001e40008011000 */
[----:B0-----:R-:W-:Y:S01]  /*9010*/  UMOV UR8, UR15 ;  /* 0x0000000f00087c82 */ /* 0x001fe20008000000 */
[----:B------:R-:W-:-:S02]  /*9020*/  UMOV UR11, UR19 ;  /* 0x00000013000b7c82 */ /* 0x000fc40008000000 */
[----:B------:R0:W-:Y:S02]  /*9030*/  UTMALDG.3D [UR8], [UR24], desc[UR6] ;  /* 0x00000608180075b4 */ /* 0x0001e40008011000 */
[----:B0-----:R-:W-:Y:S05]  /*9040*/  @P3 BRA `(.L_x_301) ;  /* 0xfffffffc00483947 */ /* 0x001fea000383ffff */
.L_x_297:
[----:B------:R-:W-:Y:S05]  /*9050*/  BSYNC B1 ;  /* 0x0000000000017941 */ /* 0x000fea0003800000 */
.L_x_296:
[----:B------:R-:W-:Y:S01]  /*9060*/  LOP3.LUT P3, RZ, R11, 0xff, RZ, 0xc0, !PT ;  /* 0x000000ff0bff7812 */ /* 0x000fe2000786c0ff */
[----:B------:R-:W-:Y:S01]  /*9070*/  IMAD.IADD R0, R13, 0x1, R0 ;  /* 0x000000010d007824 */ /* 0x000fe200078e0200 */
[----:B------:R-:W-:Y:S01]  /*9080*/  IADD3 R16, P4, R16, UR20, RZ ;  /* 0x0000001410107c10 */ /* 0x000fe2000ff9e0ff */
[----:B------:R-:W-:Y:S01]  /*9090*/  ULDC.64 UR4, c[0x0][0x650] ;  /* 0x0001940000047ab9 */ /* 0x000fe20000000a00 */
[----:B------:R-:W-:Y:S01]  /*90a0*/  BSSY B1, `(.L_x_302) ;  /* 0x000006b000017945 */ /* 0x000fe20003800000 */
[----:B------:R-:W-:Y:S01]  /*90b0*/  IMAD.MOV.U32 R7, RZ, RZ, -0x1 ;  /* 0xffffffffff077424 */ /* 0x000fe200078e00ff */
[----:B------:R-:W-:Y:S01]  /*90c0*/  SHF.R.U32.HI R4, RZ, 0x1, R0 ;  /* 0x00000001ff047819 */ /* 0x000fe20000011600 */
[----:B------:R-:W-:Y:S01]  /*90d0*/  IMAD.MOV.U32 R9, RZ, RZ, -0x1 ;  /* 0xffffffffff097424 */ /* 0x000fe200078e00ff */
[----:B------:R-:W-:Y:S01]  /*90e0*/  ISETP.GT.U32.AND P1, PT, R0, 0x1, PT ;  /* 0x000000010000780c */ /* 0x000fe20003f24070 */
[----:B------:R-:W-:Y:S01]  /*90f0*/  IMAD.MOV.U32 R8, RZ, RZ, -0x1 ;  /* 0xffffffffff087424 */ /* 0x000fe200078e00ff */
[----:B------:R-:W-:-:S02]  /*9100*/  LOP3.LUT R4, R4, 0x1, RZ, 0xc0, !PT ;  /* 0x0000000104047812 */ /* 0x000fc400078ec0ff */
[----:B------:R-:W-:Y:S01]  /*9110*/  ISETP.LT.U32.AND P1, PT, R13, 0x2, P1 ;  /* 0x000000020d00780c */ /* 0x000fe20000f21070 */
[----:B------:R-:W0:Y:S01]  /*9120*/  @P3 S2R R6, SR_CgaCtaId ;  /* 0x0000000000063919 */ /* 0x000e220000008800 */
[----:B------:R-:W-:Y:S02]  /*9130*/  @P3 MOV R5, 0x400 ;  /* 0x0000040000053802 */ /* 0x000fe40000000f00 */
[----:B------:R-:W-:Y:S02]  /*9140*/  IADD3.X R17, R17, UR13, RZ, P4, !PT ;  /* 0x0000000d11117c10 */ /* 0x000fe4000a7fe4ff */
[----:B------:R-:W-:Y:S02]  /*9150*/  ISETP.GE.U32.AND P4, PT, R16, UR4, PT ;  /* 0x0000000410007c0c */ /* 0x000fe4000bf86070 */
[----:B------:R-:W-:Y:S02]  /*9160*/  LOP3.LUT R0, R0, 0x1, RZ, 0xc0, !PT ;  /* 0x0000000100007812 */ /* 0x000fe400078ec0ff */
[----:B------:R-:W-:-:S02]  /*9170*/  PRMT R11, RZ, 0x7610, R11 ;  /* 0x00007610ff0b7816 */ /* 0x000fc4000000000b */
[----:B0-----:R-:W-:-:S04]  /*9180*/  @P3 LEA R5, R6, R5, 0x18 ;  /* 0x0000000506053211 */ /* 0x001fc800078ec0ff */
[----:B------:R0:W-:Y:S01]  /*9190*/  @P3 SYNCS.ARRIVE.TRANS64.A1T0 RZ, [R5+URZ+0x38], RZ ;  /* 0x000038ff05ff39a7 */ /* 0x0001e2000810003f */
[----:B------:R-:W-:Y:S02]  /*91a0*/  ISETP.NE.U32.AND P3, PT, R4, 0x1, PT ;  /* 0x000000010400780c */ /* 0x000fe40003f65070 */
[----:B------:R-:W-:Y:S02]  /*91b0*/  SEL R4, RZ, 0x1, !P1 ;  /* 0x00000001ff047807 */ /* 0x000fe40004800000 */
[----:B------:R-:W-:Y:S02]  /*91c0*/  ISETP.GE.U32.AND.EX P1, PT, R17, UR5, PT, P4 ;  /* 0x0000000511007c0c */ /* 0x000fe4000bf26140 */
[----:B------:R-:W-:-:S04]  /*91d0*/  ISETP.GT.U32.AND P3, PT, R13, 0x1, !P3 ;  /* 0x000000010d00780c */ /* 0x000fc80005f64070 */
[----:B0-----:R-:W-:-:S04]  /*91e0*/  SEL R5, RZ, 0x1, !P3 ;  /* 0x00000001ff057807 */ /* 0x001fc80005800000 */
[--C-:B------:R-:W-:Y:S02]  /*91f0*/  LOP3.LUT R3, R5, R3, R4.reuse, 0x96, !PT ;  /* 0x0000000305037212 */ /* 0x100fe400078e9604 */
[----:B------:R-:W-:Y:S01]  /*9200*/  PRMT R4, RZ, 0x7610, R4 ;  /* 0x00007610ff047816 */ /* 0x000fe20000000004 */
[----:B------:R-:W-:Y:S06]  /*9210*/  @P1 BRA `(.L_x_303) ;  /* 0x00000004004c1947 */ /* 0x000fec0003800000 */
[----:B------:R-:W-:Y:S01]  /*9220*/  ULDC.64 UR4, c[0x0][0x628] ;  /* 0x00018a0000047ab9 */ /* 0x000fe20000000a00 */
[----:B------:R-:W0:Y:S01]  /*9230*/  S2R R14, SR_CTAID.X ;  /* 0x00000000000e7919 */ /* 0x000e220000002500 */
[----:B------:R-:W-:Y:S01]  /*9240*/  ISETP.NE.U32.AND P1, PT, RZ, UR4, PT ;  /* 0x00000004ff007c0c */ /* 0x000fe2000bf25070 */
[----:B------:R-:W-:Y:S01]  /*9250*/  ULDC UR7, c[0x0][0x630] ;  /* 0x00018c0000077ab9 */ /* 0x000fe20000000800 */
[----:B------:R-:W-:Y:S01]  /*9260*/  IMAD.MOV.U32 R4, RZ, RZ, R16 ;  /* 0x000000ffff047224 */ /* 0x000fe200078e0010 */
[----:B------:R-:W1:Y:S01]  /*9270*/  S2R R12, SR_CTAID.Y ;  /* 0x00000000000c7919 */ /* 0x000e620000002600 */
[----:B------:R-:W-:Y:S01]  /*9280*/  ISETP.NE.AND.EX P1, PT, RZ, UR5, PT, P1 ;  /* 0x00000005ff007c0c */ /* 0x000fe2000bf25310 */
[----:B------:R-:W-:-:S12]  /*9290*/  IMAD.MOV.U32 R5, RZ, RZ, R17 ;  /* 0x000000ffff057224 */ /* 0x000fd800078e0011 */
[----:B------:R-:W-:Y:S05]  /*92a0*/  @!P1 BRA `(.L_x_304) ;  /* 0x0000000000289947 */ /* 0x000fea0003800000 */
[----:B------:R-:W-:Y:S02]  /*92b0*/  ULDC UR6, c[0x0][0x634] ;  /* 0x00018d0000067ab9 */ /* 0x000fe40000000800 */
[----:B------:R-:W-:-:S05]  /*92c0*/  IADD3 R9, P1, R16, UR6, RZ ;  /* 0x0000000610097c10 */ /* 0x000fca000ff3e0ff */
[----:B------:R-:W-:-:S04]  /*92d0*/  IMAD.X R15, RZ, RZ, R17, P1 ;  /* 0x000000ffff0f7224 */ /* 0x000fc800008e0611 */
[----:B------:R-:W-:-:S04]  /*92e0*/  IMAD.WIDE.U32 R6, R15, UR4, RZ ;  /* 0x000000040f067c25 */ /* 0x000fc8000f8e00ff */
[----:B------:R-:W-:-:S04]  /*92f0*/  IMAD.WIDE.U32 R6, P1, R9, UR5, R6 ;  /* 0x0000000509067c25 */ /* 0x000fc8000f820006 */
[----:B------:R-:W-:-:S04]  /*9300*/  IMAD.WIDE.U32 R8, R9, UR4, RZ ;  /* 0x0000000409087c25 */ /* 0x000fc8000f8e00ff */
[----:B------:R-:W-:Y:S01]  /*9310*/  IMAD.X R5, RZ, RZ, RZ, P1 ;  /* 0x000000ffff057224 */ /* 0x000fe200008e06ff */
[----:B------:R-:W-:Y:S01]  /*9320*/  IADD3 RZ, P1, R9, R6, RZ ;  /* 0x0000000609ff7210 */ /* 0x000fe20007f3e0ff */
[----:B------:R-:W-:-:S04]  /*9330*/  IMAD.MOV.U32 R4, RZ, RZ, R7 ;  /* 0x000000ffff047224 */ /* 0x000fc800078e0007 */
[----:B------:R-:W-:-:S08]  /*9340*/  IMAD.WIDE.U32.X R4, R15, UR5, R4, P1 ;  /* 0x000000050f047c25 */ /* 0x000fd000088e0404 */
.L_x_304:
[--C-:B------:R-:W-:Y:S01]  /*9350*/  SHF.R.U64 R8, R4, UR7, R5.reuse ;  /* 0x0000000704087c19 */ /* 0x100fe20008001205 */
[----:B------:R-:W-:Y:S01]  /*9360*/  ULDC.64 UR4, c[0x0][0x620] ;  /* 0x0001880000047ab9 */ /* 0x000fe20000000a00 */
[----:B------:R-:W-:Y:S01]  /*9370*/  SHF.R.U32.HI R4, RZ, UR7, R5 ;  /* 0x00000007ff047c19 */ /* 0x000fe20008011605 */
[----:B------:R-:W2:Y:S01]  /*9380*/  LDC R25, c[0x0][0x144] ;  /* 0x00005100ff197b82 */ /* 0x000ea20000000800 */
[----:B------:R-:W-:Y:S01]  /*9390*/  IADD3 R7, P1, RZ, -R8, RZ ;  /* 0x80000008ff077210 */ /* 0x000fe20007f3e0ff */
[----:B------:R-:W-:Y:S01]  /*93a0*/  ULDC.64 UR8, c[0x0][0x640] ;  /* 0x0001900000087ab9 */ /* 0x000fe20000000a00 */
[----:B0-----:R-:W-:Y:S01]  /*93b0*/  I2FP.F32.U32 R9, R14 ;  /* 0x0000000e00097245 */ /* 0x001fe20000201000 */
[----:B------:R-:W-:Y:S02]  /*93c0*/  ULDC UR6, c[0x0][0x608] ;  /* 0x0001820000067ab9 */ /* 0x000fe40000000800 */
[----:B------:R-:W-:Y:S01]  /*93d0*/  IMAD.X R4, RZ, RZ, ~R4, P1 ;  /* 0x000000ffff047224 */ /* 0x000fe200008e0e04 */
[----:B------:R-:W-:Y:S01]  /*93e0*/  ISETP.NE.U32.AND P1, PT, RZ, UR8, PT ;  /* 0x00000008ff007c0c */ /* 0x000fe2000bf25070 */
[----:B------:R-:W0:Y:S02]  /*93f0*/  LDC R21, c[0x0][0x148] ;  /* 0x00005200ff157b82 */ /* 0x000e240000000800 */
[----:B------:R-:W-:Y:S01]  /*9400*/  IMAD R6, R4, UR4, RZ ;  /* 0x0000000404067c24 */ /* 0x000fe2000f8e02ff */
[----:B------:R-:W-:Y:S01]  /*9410*/  ISETP.NE.AND.EX P1, PT, RZ, UR9, PT, P1 ;  /* 0x00000009ff007c0c */ /* 0x000fe2000bf25310 */
[----:B------:R-:W-:Y:S01]  /*9420*/  IMAD.WIDE.U32 R4, R7, UR4, R16 ;  /* 0x0000000407047c25 */ /* 0x000fe2000f8e0010 */
[----:B------:R-:W-:-:S03]  /*9430*/  ULDC UR4, c[0x0][0x150] ;  /* 0x0000540000047ab9 */ /* 0x000fc60000000800 */
[----:B------:R-:W-:Y:S02]  /*9440*/  IMAD R7, R7, UR5, R6 ;  /* 0x0000000507077c24 */ /* 0x000fe4000f8e0206 */
[----:B------:R-:W-:Y:S01]  /*9450*/  FMUL R6, R9, UR4 ;  /* 0x0000000409067c20 */ /* 0x000fe20008400000 */
[----:B------:R-:W-:Y:S01]  /*9460*/  ULDC UR4, c[0x0][0x618] ;  /* 0x0001860000047ab9 */ /* 0x000fe20000000800 */
[----:B------:R-:W-:Y:S01]  /*9470*/  ULDC UR5, c[0x0][0x154] ;  /* 0x0000550000057ab9 */ /* 0x000fe20000000800 */
[----:B------:R-:W-:-:S03]  /*9480*/  IMAD.IADD R5, R5, 0x1, R7 ;  /* 0x0000000105057824 */ /* 0x000fc600078e0207 */
[----:B------:R-:W3:Y:S02]  /*9490*/  F2I.U32.TRUNC.NTZ R6, R6 ;  /* 0x0000000600067305 */ /* 0x000ee4000020f000 */
[----:B------:R-:W-:Y:S02]  /*94a0*/  SHF.R.U64 R9, R4, UR4, R5 ;  /* 0x0000000404097c19 */ /* 0x000fe40008001205 */
[----:B-1----:R-:W-:-:S05]  /*94b0*/  I2FP.F32.U32 R4, R12 ;  /* 0x0000000c00047245 */ /* 0x002fca0000201000 */
[----:B------:R-:W-:Y:S01]  /*94c0*/  FMUL R22, R4, UR5 ;  /* 0x0000000504167c20 */ /* 0x000fe20008400000 */
[----:B------:R-:W-:Y:S01]  /*94d0*/  SHF.R.U32.HI R4, RZ, UR4, R5 ;  /* 0x00000004ff047c19 */ /* 0x000fe20008011605 */
[----:B------:R-:W-:-:S03]  /*94e0*/  ULDC UR4, c[0x0][0x658] ;  /* 0x0001960000047ab9 */ /* 0x000fc60000000800 */
[--C-:B------:R-:W-:Y:S01]  /*94f0*/  SHF.R.U64 R20, R9, UR6, R4.reuse ;  /* 0x0000000609147c19 */ /* 0x100fe20008001204 */
[----:B------:R-:W1:Y:S01]  /*9500*/  F2I.U32.TRUNC.NTZ R22, R22 ;  /* 0x0000001600167305 */ /* 0x000e62000020f000 */
[----:B------:R-:W-:Y:S01]  /*9510*/  SHF.R.U32.HI R5, RZ, UR6, R4 ;  /* 0x00000006ff057c19 */ /* 0x000fe20008011604 */
[----:B---3--:R-:W-:-:S03]  /*9520*/  IMAD.MOV R6, RZ, RZ, -R6 ;  /* 0x000000ffff067224 */ /* 0x008fc600078e0a06 */
[--C-:B------:R-:W-:Y:S01]  /*9530*/  SHF.R.U64 R15, R20, UR4, R5.reuse ;  /* 0x00000004140f7c19 */ /* 0x100fe20008001205 */
[----:B--2---:R-:W-:Y:S01]  /*9540*/  IMAD R14, R25, R6, R14 ;  /* 0x00000006190e7224 */ /* 0x004fe200078e020e */
[----:B------:R-:W-:-:S03]  /*9550*/  SHF.R.U32.HI R23, RZ, UR4, R5 ;  /* 0x00000004ff177c19 */ /* 0x000fc60008011605 */
[----:B------:R-:W-:Y:S02]  /*9560*/  IMAD.MOV.U32 R4, RZ, RZ, R15 ;  /* 0x000000ffff047224 */ /* 0x000fe400078e000f */
[----:B------:R-:W-:Y:S01]  /*9570*/  IMAD.MOV.U32 R5, RZ, RZ, R23 ;  /* 0x000000ffff057224 */ /* 0x000fe200078e0017 */
[----:B-1----:R-:W-:Y:S06]  /*9580*/  @!P1 BRA `(.L_x_305) ;  /* 0x0000000000289947 */ /* 0x002fec0003800000 */
[----:B------:R-:W-:Y:S02]  /*9590*/  ULDC UR4, c[0x0][0x64c] ;  /* 0x0001930000047ab9 */ /* 0x000fe40000000800 */
[----:B------:R-:W-:-:S05]  /*95a0*/  IADD3 R5, P1, R15, UR4, RZ ;  /* 0x000000040f057c10 */ /* 0x000fca000ff3e0ff */
[----:B------:R-:W-:-:S04]  /*95b0*/  IMAD.X R23, RZ, RZ, R23, P1 ;  /* 0x000000ffff177224 */ /* 0x000fc800008e0617 */
[----:B------:R-:W-:-:S04]  /*95c0*/  IMAD.WIDE.U32 R6, R23, UR8, RZ ;  /* 0x0000000817067c25 */ /* 0x000fc8000f8e00ff */
[----:B------:R-:W-:-:S04]  /*95d0*/  IMAD.WIDE.U32 R6, P1, R5, UR9, R6 ;  /* 0x0000000905067c25 */ /* 0x000fc8000f820006 */
[----:B------:R-:W-:-:S04]  /*95e0*/  IMAD.WIDE.U32 R4, R5, UR8, RZ ;  /* 0x0000000805047c25 */ /* 0x000fc8000f8e00ff */
[----:B------:R-:W-:Y:S01]  /*95f0*/  IMAD.MOV.U32 R4, RZ, RZ, R7 ;  /* 0x000000ffff047224 */ /* 0x000fe200078e0007 */
[----:B------:R-:W-:Y:S01]  /*9600*/  IADD3 RZ, P3, R5, R6, RZ ;  /* 0x0000000605ff7210 */ /* 0x000fe20007f7e0ff */
[----:B------:R-:W-:-:S04]  /*9610*/  IMAD.X R5, RZ, RZ, RZ, P1 ;  /* 0x000000ffff057224 */ /* 0x000fc800008e06ff */
[----:B------:R-:W-:-:S08]  /*9620*/  IMAD.WIDE.U32.X R4, R23, UR9, R4, P3 ;  /* 0x0000000917047c25 */ /* 0x000fd000098e0404 */
.L_x_305:
[----:B------:R-:W-:Y:S01]  /*9630*/  ISETP.NE.AND P1, PT, R2, 0x1, PT ;  /* 0x000000010200780c */ /* 0x000fe20003f25270 */
[----:B------:R-:W-:Y:S01]  /*9640*/  ULDC UR4, c[0x0][0x648] ;  /* 0x0001920000047ab9 */ /* 0x000fe20000000800 */
[----:B------:R-:W-:Y:S01]  /*9650*/  LOP3.LUT R20, R20, UR17, RZ, 0xc0, !PT ;  /* 0x0000001114147c12 */ /* 0x000fe2000f8ec0ff */
[----:B------:R-:W-:Y:S01]  /*9660*/  IMAD.MOV R22, RZ, RZ, -R22 ;  /* 0x000000ffff167224 */ /* 0x000fe200078e0a16 */
[----:B------:R-:W-:Y:S01]  /*9670*/  SHF.R.U64 R5, R4, UR4, R5 ;  /* 0x0000000404057c19 */ /* 0x000fe20008001205 */
[----:B------:R-:W-:Y:S01]  /*9680*/  ULDC UR4, c[0x0][0x638] ;  /* 0x00018e0000047ab9 */ /* 0x000fe20000000800 */
[----:B------:R-:W-:Y:S01]  /*9690*/  LOP3.LUT R6, R9, UR16, RZ, 0xc0, !PT ;  /* 0x0000001009067c12 */ /* 0x000fe2000f8ec0ff */
[----:B------:R-:W-:Y:S02]  /*96a0*/  ULDC UR5, c[0x0][0x610] ;  /* 0x0001840000057ab9 */ /* 0x000fe40000000800 */
[----:B------:R-:W-:Y:S02]  /*96b0*/  IMAD.MOV R4, RZ, RZ, -R5 ;  /* 0x000000ffff047224 */ /* 0x000fe400078e0a05 */
[----:B------:R-:W-:-:S02]  /*96c0*/  IMAD R5, R5, UR18, R20 ;  /* 0x0000001205057c24 */ /* 0x000fc4000f8e0214 */
[----:B0-----:R-:W-:Y:S02]  /*96d0*/  @P1 IMAD R14, R21, R22, R12 ;  /* 0x00000016150e1224 */ /* 0x001fe400078e020c */
[----:B------:R-:W-:Y:S01]  /*96e0*/  IMAD R15, R4, UR4, R15 ;  /* 0x00000004040f7c24 */ /* 0x000fe2000f8e020f */
[----:B------:R-:W-:Y:S01]  /*96f0*/  ULDC UR4, c[0x0][0x600] ;  /* 0x0001800000047ab9 */ /* 0x000fe20000000800 */
[----:B------:R-:W-:Y:S02]  /*9700*/  IMAD R14, R5, UR5, R14 ;  /* 0x00000005050e7c24 */ /* 0x000fe4000f8e020e */
[----:B------:R-:W-:Y:S02]  /*9710*/  IMAD R15, R15, UR4, R6 ;  /* 0x000000040f0f7c24 */ /* 0x000fe4000f8e0206 */
[----:B------:R-:W-:-:S03]  /*9720*/  IMAD.MOV.U32 R4, RZ, RZ, 0x1 ;  /* 0x00000001ff047424 */ /* 0x000fc600078e00ff */
[----:B------:R-:W-:Y:S02]  /*9730*/  SEL R9, R15, R14, !P1 ;  /* 0x0000000e0f097207 */ /* 0x000fe40004800000 */
[----:B------:R-:W-:-:S07]  /*9740*/  SEL R7, R14, R15, !P1 ;  /* 0x0000000f0e077207 */ /* 0x000fce0004800000 */
.L_x_303:
[----:B------:R-:W-:Y:S05]  /*9750*/  BSYNC B1 ;  /* 0x0000000000017941 */ /* 0x000fea0003800000 */
.L_x_302:
[----:B------:R-:W-:-:S13]  /*9760*/  LOP3.LUT P1, RZ, R4, 0xff, RZ, 0xc0, !PT ;  /* 0x000000ff04ff7812 */ /* 0x000fda000782c0ff */
[----:B------:R-:W-:Y:S05]  /*9770*/  @P1 BRA `(.L_x_306) ;  /* 0xfffffff400481947 */ /* 0x000fea000383ffff */
[----:B------:R-:W-:Y:S05]  /*9780*/  BSYNC B0 ;  /* 0x0000000000007941 */ /* 0x000fea0003800000 */
.L_x_294:
[----:B------:R-:W-:-:S03]  /*9790*/  UMOV UR4, 0xffffffff ;  /* 0xffffffff00047882 */ /* 0x000fc60000000000 */
[----:B------:R-:W-:Y:S05]  /*97a0*/  BRA.DIV UR4, `(.L_x_307) ;  /* 0x0000000204cc7947 */ /* 0x000fea000b800000 */
[----:B------:R-:W-:-:S13]  /*97b0*/  ELECT P6, URZ, PT ;  /* 0x00000000003f782f */ /* 0x000fda00038c0000 */
.L_x_319:
[----:B------:R-:W-:Y:S04]  /*97c0*/  BSSY B0, `(.L_x_308) ;  /* 0x0000019000007945 */ /* 0x000fe80003800000 */
[----:B------:R-:W-:Y:S05]  /*97d0*/  @!P6 BRA `(.L_x_309) ;  /* 0x00000000005ce947 */ /* 0x000fea0003800000 */
[----:B------:R-:W-:-:S04]  /*97e0*/  LOP3.LUT R19, R19, 0x2, RZ, 0xfc, !PT ;  /* 0x0000000213137812 */ /* 0x000fc800078efcff */
[----:B------:R-:W-:-:S13]  /*97f0*/  ISETP.NE.AND P0, PT, R19, 0x3, PT ;  /* 0x000000031300780c */ /* 0x000fda0003f05270 */
[----:B------:R-:W-:Y:S05]  /*9800*/  @!P0 BRA `(.L_x_310) ;  /* 0x0000000000048947 */ /* 0x000fea0003800000 */
[----:B------:R-:W-:Y:S01]  /*9810*/  BPT.TRAP 0x1 ;  /* 0x000000040000795c */ /* 0x000fe20000300000 */
.L_x_310:
[----:B------:R-:W0:Y:S01]  /*9820*/  S2R R5, SR_CgaCtaId ;  /* 0x0000000000057919 */ /* 0x000e220000008800 */
[----:B------:R-:W-:Y:S02]  /*9830*/  MOV R2, 0x400 ;  /* 0x0000040000027802 */ /* 0x000fe40000000f00 */
[----:B------:R-:W-:Y:S02]  /*9840*/  SHF.L.U32 R4, R3, 0x1f, RZ ;  /* 0x0000001f03047819 */ /* 0x000fe400000006ff */
[----:B0-----:R-:W-:-:S05]  /*9850*/  LEA R5, R5, R2, 0x18 ;  /* 0x0000000205057211 */ /* 0x001fca00078ec0ff */
[----:B------:R-:W-:-:S04]  /*9860*/  VIADD R5, R5, 0x10 ;  /* 0x0000001005057836 */ /* 0x000fc80000000000 */
[C---:B------:R-:W-:Y:S02]  /*9870*/  IMAD R7, R0.reuse, 0x8, R5 ;  /* 0x0000000800077824 */ /* 0x040fe400078e0205 */
[----:B------:R-:W-:Y:S02]  /*9880*/  VIADD R0, R0, 0x1 ;  /* 0x0000000100007836 */ /* 0x000fe40000000000 */
[----:B------:R-:W0:Y:S03]  /*9890*/  SYNCS.PHASECHK.TRANS64.TRYWAIT P0, [R7+URZ], R4 ;  /* 0x00000004070075a7 */ /* 0x000e26000800017f */
[----:B------:R-:W-:-:S04]  /*98a0*/  ISETP.NE.AND P1, PT, R0, 0x2, PT ;  /* 0x000000020000780c */ /* 0x000fc80003f25270 */
[----:B------:R-:W-:Y:S02]  /*98b0*/  SEL R2, RZ, 0x1, P1 ;  /* 0x00000001ff027807 */ /* 0x000fe40000800000 */
[----:B------:R-:W-:Y:S02]  /*98c0*/  SEL R0, R0, RZ, P1 ;  /* 0x000000ff00007207 */ /* 0x000fe40000800000 */
[----:B------:R-:W-:Y:S01]  /*98d0*/  LOP3.LUT R2, R3, R2, RZ, 0x3c, !PT ;  /* 0x0000000203027212 */ /* 0x000fe200078e3cff */
[----:B0-----:R-:W-:Y:S06]  /*98e0*/  @!P0 BRA `(.L_x_311) ;  /* 0x00000000009c8947 */ /* 0x001fec0003800000 */
.L_x_320:
[----:B------:R-:W-:Y:S01]  /*98f0*/  IMAD R5, R0, 0x8, R5 ;  /* 0x0000000800057824 */ /* 0x000fe200078e0205 */
[----:B------:R-:W-:-:S07]  /*9900*/  SHF.L.U32 R0, R2, 0x1f, RZ ;  /* 0x0000001f02007819 */ /* 0x000fce00000006ff */
.L_x_312:
[----:B-1----:R1:W2:Y:S02]  /*9910*/  SYNCS.PHASECHK.TRANS64.TRYWAIT P0, [R5+URZ], R0 ;  /* 0x00000000050075a7 */ /* 0x0022a4000800017f */
[----:B--2---:R-:W-:Y:S05]  /*9920*/  @!P0 NANOSLEEP.SYNCS 0x989680 ;  /* 0x009896800000895d */ /* 0x004fea0003900000 */
[----:B------:R-:W2:Y:S02]  /*9930*/  @!P0 SYNCS.PHASECHK.TRANS64 P0, [R5+URZ], R0 ;  /* 0x00000000050085a7 */ /* 0x000ea4000800007f */
[----:B--2---:R-:W-:Y:S05]  /*9940*/  @!P0 BRA `(.L_x_312) ;  /* 0xfffffffc00f08947 */ /* 0x004fea000383ffff */
.L_x_309:
[----:B------:R-:W-:Y:S05]  /*9950*/  BSYNC B0 ;  /* 0x0000000000007941 */ /* 0x000fea0003800000 */
.L_x_308:
[----:B------:R-:W-:Y:S05]  /*9960*/  EXIT ;  /* 0x000000000000794d */ /* 0x000fea0003800000 */
.L_x_17:
[----:B----4-:R4:W0:Y:S02]  /*9970*/  SYNCS.PHASECHK.TRANS64.TRYWAIT P1, [R3+URZ], R0 ;  /* 0x00000000030075a7 */ /* 0x010824000802017f */
[----:B0-----:R-:W-:Y:S05]  /*9980*/  @!P1 NANOSLEEP.SYNCS 0x989680 ;  /* 0x009896800000995d */ /* 0x001fea0003900000 */
[----:B------:R-:W0:Y:S02]  /*9990*/  @!P1 SYNCS.PHASECHK.TRANS64 P1, [R3+URZ], R0 ;  /* 0x00000000030095a7 */ /* 0x000e24000802007f */
[----:B0-----:R-:W-:Y:S05]  /*99a0*/  @!P1 BRA `(.L_x_17) ;  /* 0xfffffffc00f09947 */ /* 0x001fea000383ffff */
[----:B------:R-:W-:Y:S05]  /*99b0*/  BRA `(.L_x_16) ;  /* 0xffffff7800187947 */ /* 0x000fea000383ffff */
.L_x_22:
[----:B-1----:R1:W3:Y:S02]  /*99c0*/  SYNCS.PHASECHK.TRANS64.TRYWAIT P1, [R5+URZ], R4 ;  /* 0x00000004050075a7 */ /* 0x0022e4000802017f */
[----:B---3--:R-:W-:Y:S05]  /*99d0*/  @!P1 NANOSLEEP.SYNCS 0x989680 ;  /* 0x009896800000995d */ /* 0x008fea0003900000 */
[----:B------:R-:W3:Y:S02]  /*99e0*/  @!P1 SYNCS.PHASECHK.TRANS64 P1, [R5+URZ], R4 ;  /* 0x00000004050095a7 */ /* 0x000ee4000802007f */
[----:B---3--:R-:W-:Y:S05]  /*99f0*/  @!P1 BRA `(.L_x_22) ;  /* 0xfffffffc00f09947 */ /* 0x008fea000383ffff */
[----:B------:R-:W-:Y:S05]  /*9a00*/  BRA `(.L_x_21) ;  /* 0xffffff7800c87947 */ /* 0x000fea000383ffff */
.L_x_295:
[----:B------:R-:W-:Y:S01]  /*9a10*/  BSSY B1, `(.L_x_313) ;  /* 0x0000006000017945 */ /* 0x000fe20003800000 */
[----:B------:R-:W-:-:S07]  /*9a20*/  IMAD.MOV.U32 R15, RZ, RZ, -0x1 ;  /* 0xffffffffff0f7424 */ /* 0x000fce00078e00ff */
[----:B------:R-:W-:Y:S05]  /*9a30*/  WARPSYNC.COLLECTIVE R15, `(.L_x_314) ;  /* 0x000000000f0c7348 */ /* 0x000fea0003c00000 */
[----:B------:R-:W-:Y:S02]  /*9a40*/  ELECT P6, UR62, PT ;  /* 0x00000000003e782f */ /* 0x000fe400038c0000 */
[----:B------:R-:W-:Y:S01]  /*9a50*/  MOV R14, UR62 ;  /* 0x0000003e000e7c02 */ /* 0x000fe20008000f00 */
[----:B------:R-:W-:Y:S10]  /*9a60*/  ENDCOLLECTIVE ;  /* 0x000000000000791b */ /* 0x000ff40003800000 */
.L_x_314:
[----:B------:R-:W-:Y:S05]  /*9a70*/  BSYNC B1 ;  /* 0x0000000000017941 */ /* 0x000fea0003800000 */
.L_x_313:
[----:B------:R-:W-:Y:S05]  /*9a80*/  BRA `(.L_x_315) ;  /* 0xfffffff000907947 */ /* 0x000fea000383ffff */
.L_x_298:
[----:B0-----:R0:W1:Y:S02]  /*9a90*/  SYNCS.PHASECHK.TRANS64.TRYWAIT P1, [R12+URZ+0x10], R7 ;  /* 0x000010070c0075a7 */ /* 0x001064000802017f */
[----:B-1----:R-:W-:Y:S05]  /*9aa0*/  @!P1 NANOSLEEP.SYNCS 0x989680 ;  /* 0x009896800000995d */ /* 0x002fea0003900000 */
[----:B------:R-:W1:Y:S02]  /*9ab0*/  @!P1 SYNCS.PHASECHK.TRANS64 P1, [R12+URZ+0x10], R7 ;  /* 0x000010070c0095a7 */ /* 0x000e64000802007f */
[----:B-1----:R-:W-:Y:S05]  /*9ac0*/  @!P1 BRA `(.L_x_298) ;  /* 0xfffffffc00f09947 */ /* 0x002fea000383ffff */
[----:B------:R-:W-:Y:S05]  /*9ad0*/  BRA `(.L_x_316) ;  /* 0xfffffff000c47947 */ /* 0x000fea000383ffff */
.L_x_307:
[----:B------:R-:W-:Y:S01]  /*9ae0*/  BSSY B0, `(.L_x_317) ;  /* 0x0000006000007945 */ /* 0x000fe20003800000 */
[----:B------:R-:W-:-:S07]  /*9af0*/  IMAD.MOV.U32 R15, RZ, RZ, -0x1 ;  /* 0xffffffffff0f7424 */ /* 0x000fce00078e00ff */
[----:B------:R-:W-:Y:S05]  /*9b00*/  WARPSYNC.COLLECTIVE R15, `(.L_x_318) ;  /* 0x000000000f0c7348 */ /* 0x000fea0003c00000 */
[----:B------:R-:W-:Y:S02]  /*9b10*/  ELECT P6, UR62, PT ;  /* 0x00000000003e782f */ /* 0x000fe400038c0000 */
[----:B------:R-:W-:Y:S01]  /*9b20*/  MOV R14, UR62 ;  /* 0x0000003e000e7c02 */ /* 0x000fe20008000f00 */
[----:B------:R-:W-:Y:S10]  /*9b30*/  ENDCOLLECTIVE ;  /* 0x000000000000791b */ /* 0x000ff40003800000 */
.L_x_318:
[----:B------:R-:W-:Y:S05]  /*9b40*/  BSYNC B0 ;  /* 0x0000000000007941 */ /* 0x000fea0003800000 */
.L_x_317:
[----:B------:R-:W-:Y:S05]  /*9b50*/  BRA `(.L_x_319) ;  /* 0xfffffffc00187947 */ /* 0x000fea000383ffff */
.L_x_311:
[----:B0-----:R0:W1:Y:S02]  /*9b60*/  SYNCS.PHASECHK.TRANS64.TRYWAIT P0, [R7+URZ], R4 ;  /* 0x00000004070075a7 */ /* 0x001064000800017f */
[----:B-1----:R-:W-:Y:S05]  /*9b70*/  @!P0 NANOSLEEP.SYNCS 0x989680 ;  /* 0x009896800000895d */ /* 0x002fea0003900000 */
[----:B------:R-:W1:Y:S02]  /*9b80*/  @!P0 SYNCS.PHASECHK.TRANS64 P0, [R7+URZ], R4 ;  /* 0x00000004070085a7 */ /* 0x000e64000800007f */
[----:B-1----:R-:W-:Y:S05]  /*9b90*/  @!P0 BRA `(.L_x_311) ;  /* 0xfffffffc00f08947 */ /* 0x002fea000383ffff */
[----:B------:R-:W-:Y:S05]  /*9ba0*/  BRA `(.L_x_320) ;  /* 0xfffffffc00507947 */ /* 0x000fea000383ffff */
.L_x_321:
[----:B------:R-:W-:-:S00]  /*9bb0*/  BRA `(.L_x_321) ;  /* 0xfffffffc00fc7947 */ /* 0x000fc0000383ffff */
[----:B------:R-:W-:-:S00]  /*9bc0*/  NOP ;  /* 0x0000000000007918 */ /* 0x000fc00000000000 */
        /* <DEDUP_REMOVED lines=11> */
.L_x_322:


//--------------------- .nv.global.init           --------------------------
	.section	.nv.global.init,"aw",@progbits
.nv.global.init:
	.type		$str$22,@object
	.size		$str$22,($str$23 - $str$22)
$str$22:
        /*0000*/ 	.byte	0x6b, 0x5f, 0x74, 0x69, 0x6c, 0x65, 0x5f, 0x63, 0x6f, 0x75, 0x6e, 0x74, 0x20, 0x3e, 0x3d, 0x20
        /*0010*/ 	.byte	0x31, 0x00
	.type		$str$23,@object
	.size		$str$23,(__unnamed_1 - $str$23)
$str$23:
        /*0012*/ 	.byte	0x2f, 0x74, 0x6d, 0x70, 0x2f, 0x63, 0x75, 0x74, 0x6c, 0x61, 0x73, 0x73, 0x5f, 0x73, 0x77, 0x65
        /*0022*/ 	.byte	0x65, 0x70, 0x5f, 0x73, 0x72, 0x63, 0x2f, 0x69, 0x6e, 0x63, 0x6c, 0x75, 0x64, 0x65, 0x2f, 0x63
        /*0032*/ 	.byte	0x75, 0x74, 0x6c, 0x61, 0x73, 0x73, 0x2f, 0x67, 0x65, 0x6d, 0x6d, 0x2f, 0x63, 0x6f, 0x6c, 0x6c
        /*0042*/ 	.byte	0x65, 0x63, 0x74, 0x69, 0x76, 0x65, 0x2f, 0x73, 0x6d, 0x39, 0x30, 0x5f, 0x6d, 0x6d, 0x61, 0x5f
        /*0052*/ 	.byte	0x74, 0x6d, 0x61, 0x5f, 0x67, 0x6d, 0x6d, 0x61, 0x5f, 0x73, 0x73, 0x5f, 0x77, 0x61, 0x72, 0x70
        /*0062*/ 	.byte	0x73, 0x70, 0x65, 0x63, 0x69, 0x61, 0x6c, 0x69, 0x7a, 0x65, 0x64, 0x2e, 0x68, 0x70, 0x70, 0x00
	.type		__unnamed_1,@object
	.size		__unnamed_1,(.L_0 - __unnamed_1)
__unnamed_1:
        /*0072*/ 	.byte	0x76, 0x6f, 0x69, 0x64, 0x20, 0x63, 0x75, 0x74, 0x6c, 0x61, 0x73, 0x73, 0x3a, 0x3a, 0x67, 0x65
        /* <DEDUP_REMOVED lines=172> */
.L_0:


//--------------------- .nv.shared._ZN7cutlass13device_kernelINS_4gemm6kernel13GemmUniversalIN4cute5tupleIJiiiiEEENS1_10collective13CollectiveMmaINS1_34MainloopSm90TmaGmmaWarpSpecializedILi2ENS5_IJNS4_1CILi1EEESB_SB_EEENS1_35KernelTmaWarpSpecializedCooperativeEEENS5_IJNSA_ILi128EEENSA_ILi256EEENSA_ILi64EEEEEEaNS5_IJlSB_lEEEaSJ_NS4_8TiledMMAINS4_8MMA_AtomIJNS4_4SM904GMMA27MMA_64x256x32_S32S8S8_SS_TNEEEENS4_6LayoutINS5_IJNSA_ILi2EEESB_SB_EEENS5_IJSB_NSA_ILi0EEEST_EEEEENS5_IJNS4_10UnderscoreESW_SW_EEEEENS4_13SM90_TMA_LOADENS4_14ComposedLayoutINS4_7SwizzleILi2ELi4ELi3EEENS4_18smem_ptr_flag_bitsILi8EEENSQ_INS5_IJNSA_ILi8EEESH_EEENS5_IJSH_SB_EEEEEEEvNS4_8identityESZ_S19_vS1A_EENS_8epilogue10collective6detail29Sm90TmaWarpSpecializedAdapterINS1D_15DefaultEpilogueIaSJ_SJ_NS1C_6thread17LinearCombinationIaLi1EiiLNS1H_9ScaleType4KindE0ELNS_15FloatRoundStyleE2EaEENS1_15EpilogueDefaultEEEEEvvEEEEvNT_6ParamsE --------------------------
	.section	.nv.shared._ZN7cutlass13device_kernelINS_4gemm6kernel13GemmUniversalIN4cute5tupleIJiiiiEEENS1_10collective13CollectiveMmaINS1_34MainloopSm90TmaGmmaWarpSpecializedILi2ENS5_IJNS4_1CILi1EEESB_SB_EEENS1_35KernelTmaWarpSpecializedCooperativeEEENS5_IJNSA_ILi128EEENSA_ILi256EEENSA_ILi64EEEEEEaNS5_IJlSB_lEEEaSJ_NS4_8TiledMMAINS4_8MMA_AtomIJNS4_4SM904GMMA27MMA_64x256x32_S32S8S8_SS_TNEEEENS4_6LayoutINS5_IJNSA_ILi2EEESB_SB_EEENS5_IJSB_NSA_ILi0EEEST_EEEEENS5_IJNS4_10UnderscoreESW_SW_EEEEENS4_13SM90_TMA_LOADENS4_14ComposedLayoutINS4_7SwizzleILi2ELi4ELi3EEENS4_18smem_ptr_flag_bitsILi8EEENSQ_INS5_IJNSA_ILi8EEESH_EEENS5_IJSH_SB_EEEEEEEvNS4_8identityESZ_S19_vS1A_EENS_8epilogue10collective6detail29Sm90TmaWarpSpecializedAdapterINS1D_15DefaultEpilogueIaSJ_SJ_NS1C_6thread17LinearCombinationIaLi1EiiLNS1H_9ScaleType4KindE0ELNS_15FloatRoundStyleE2EaEENS1_15EpilogueDefaultEEEEEvvEEEEvNT_6ParamsE,"aw",@nobits
	.sectionflags	@""
	.align	16
	.zero		1024


//--------------------- .nv.shared.reserved.0     --------------------------
	.section	.nv.shared.reserved.0,"aw",@nobits
	.weak		__nv_reservedSMEM_offset_0_alias
	.size		__nv_reservedSMEM_offset_0_alias, 0, 0
	.other		__nv_reservedSMEM_offset_0_alias,@"STO_CUDA_RESERVED_SHARED STV_DEFAULT"
__nv_reservedSMEM_offset_0_alias:
	.zero		0


//--------------------- .nv.global                --------------------------
	.section	.nv.global,"aw",@nobits
.nv.global:
	.type		_ZN40_INTERNAL_ec580725_4_k_cu_0f1b0756_214144cute1_E,@object
	.size		_ZN40_INTERNAL_ec580725_4_k_cu_0f1b0756_214144cute1_E,(_ZN40_INTERNAL_ec580725_4_k_cu_0f1b0756_214144cuda3std3__45__cpo6cbeginE - _ZN40_INTERNAL_ec580725_4_k_cu_0f1b0756_214144cute1_E)
_ZN40_INTERNAL_ec580725_4_k_cu_0f1b0756_214144cute1_E:
	.zero		1
	.type		_ZN40_INTERNAL_ec580725_4_k_cu_0f1b0756_214144cuda3std3__45__cpo6cbeginE,@object
	.size		_ZN40_INTERNAL_ec580725_4_k_cu_0f1b0756_214144cuda3std3__45__cpo6cbeginE,(_ZN40_INTERNAL_ec580725_4_k_cu_0f1b0756_214144cuda3std3__48in_placeE - _ZN40_INTERNAL_ec580725_4_k_cu_0f1b0756_214144cuda3std3__45__cpo6cbeginE)
_ZN40_INTERNAL_ec580725_4_k_cu_0f1b0756_214144cuda3std3__45__cpo6cbeginE:
	.zero		1
	.type		_ZN40_INTERNAL_ec580725_4_k_cu_0f1b0756_214144cuda3std3__48in_placeE,@object
	.size		_ZN40_INTERNAL_ec580725_4_k_cu_0f1b0756_214144cuda3std3__48in_placeE,(_ZN40_INTERNAL_ec580725_4_k_cu_0f1b0756_214144cuda3std6ranges3__45__cpo9iter_moveE - _ZN40_INTERNAL_ec580725_4_k_cu_0f1b0756_214144cuda3std3__48in_placeE)
_ZN40_INTERNAL_ec580725_4_k_cu_0f1b0756_214144cuda3std3__48in_placeE:
	.zero		1
	.type		_ZN40_INTERNAL_ec580725_4_k_cu_0f1b0756_214144cuda3std6ranges3__45__cpo9iter_moveE,@object
	.size		_ZN40_INTERNAL_ec580725_4_k_cu_0f1b0756_214144cuda3std6ranges3__45__cpo9iter_moveE,(_ZN40_INTERNAL_ec580725_4_k_cu_0f1b0756_214144cuda3std3__45__cpo5beginE - _ZN40_INTERNAL_ec580725_4_k_cu_0f1b0756_214144cuda3std6ranges3__45__cpo9iter_moveE)
_ZN40_INTERNAL_ec580725_4_k_cu_0f1b0756_214144cuda3std6ranges3__45__cpo9iter_moveE:
	.zero		1
	.type		_ZN40_INTERNAL_ec580725_4_k_cu_0f1b0756_214144cuda3std3__45__cpo5beginE,@object
	.size		_ZN40_INTERNAL_ec580725_4_k_cu_0f1b0756_214144cuda3std3__45__cpo5beginE,(_ZN40_INTERNAL_ec580725_4_k_cu_0f1b0756_214144cuda3std3__442_GLOBAL__N__ec580725_4_k_cu_0f1b0756_214146ignoreE - _ZN40_INTERNAL_ec580725_4_k_cu_0f1b0756_214144cuda3std3__45__cpo5beginE)
_ZN40_INTERNAL_ec580725_4_k_cu_0f1b0756_214144cuda3std3__45__cpo5beginE:
	.zero		1
	.type		_ZN40_INTERNAL_ec580725_4_k_cu_0f1b0756_214144cuda3std3__442_GLOBAL__N__ec580725_4_k_cu_0f1b0756_214146ignoreE,@object
	.size		_ZN40_INTERNAL_ec580725_4_k_cu_0f1b0756_214144cuda3std3__442_GLOBAL__N__ec580725_4_k_cu_0f1b0756_214146ignoreE,(_ZN40_INTERNAL_ec580725_4_k_cu_0f1b0756_214144cute7productE - _ZN40_INTERNAL_ec580725_4_k_cu_0f1b0756_214144cuda3std3__442_GLOBAL__N__ec580725_4_k_cu_0f1b0756_214146ignoreE)
_ZN40_INTERNAL_ec580725_4_k_cu_0f1b0756_214144cuda3std3__442_GLOBAL__N__ec580725_4_k_cu_0f1b0756_214146ignoreE:
	.zero		1
	.type		_ZN40_INTERNAL_ec580725_4_k_cu_0f1b0756_214144cute7productE,@object
	.size		_ZN40_INTERNAL_ec580725_4_k_cu_0f1b0756_214144cute7productE,(_ZN40_INTERNAL_ec580725_4_k_cu_0f1b0756_214144cuda3std3__45__cpo3endE - _ZN40_INTERNAL_ec580725_4_k_cu_0f1b0756_214144cute7productE)
_ZN40_INTERNAL_ec580725_4_k_cu_0f1b0756_214144cute7productE:
	.zero		1
	.type		_ZN40_INTERNAL_ec580725_4_k_cu_0f1b0756_214144cuda3std3__45__cpo3endE,@object
	.size		_ZN40_INTERNAL_ec580725_4_k_cu_0f1b0756_214144cuda3std3__45__cpo3endE,(_ZN40_INTERNAL_ec580725_4_k_cu_0f1b0756_214144cuda3std3__419piecewise_constructE - _ZN40_INTERNAL_ec580725_4_k_cu_0f1b0756_214144cuda3std3__45__cpo3endE)
_ZN40_INTERNAL_ec580725_4_k_cu_0f1b0756_214144cuda3std3__45__cpo3endE:
	.zero		1
	.type		_ZN40_INTERNAL_ec580725_4_k_cu_0f1b0756_214144cuda3std3__419piecewise_constructE,@object
	.size		_ZN40_INTERNAL_ec580725_4_k_cu_0f1b0756_214144cuda3std3__419piecewise_constructE,(_ZN40_INTERNAL_ec580725_4_k_cu_0f1b0756_214144cuda3std3__45__cpo4cendE - _ZN40_INTERNAL_ec580725_4_k_cu_0f1b0756_214144cuda3std3__419piecewise_constructE)
_ZN40_INTERNAL_ec580725_4_k_cu_0f1b0756_214144cuda3std3__419piecewise_constructE:
	.zero		1
	.type		_ZN40_INTERNAL_ec580725_4_k_cu_0f1b0756_214144cuda3std3__45__cpo4cendE,@object
	.size		_ZN40_INTERNAL_ec580725_4_k_cu_0f1b0756_214144cuda3std3__45__cpo4cendE,(_ZN40_INTERNAL_ec580725_4_k_cu_0f1b0756_214144cuda3std6ranges3__45__cpo4swapE - _ZN40_INTERNAL_ec580725_4_k_cu_0f1b0756_214144cuda3std3__45__cpo4cendE)
_ZN40_INTERNAL_ec580725_4_k_cu_0f1b0756_214144cuda3std3__45__cpo4cendE:
	.zero		1
	.type		_ZN40_INTERNAL_ec580725_4_k_cu_0f1b0756_214144cuda3std6ranges3__45__cpo4swapE,@object
	.size		_ZN40_INTERNAL_ec580725_4_k_cu_0f1b0756_214144cuda3std6ranges3__45__cpo4swapE,(.L_8 - _ZN40_INTERNAL_ec580725_4_k_cu_0f1b0756_214144cuda3std6ranges3__45__cpo4swapE)
_ZN40_INTERNAL_ec580725_4_k_cu_0f1b0756_214144cuda3std6ranges3__45__cpo4swapE:
	.zero		1
.L_8:


//--------------------- .nv.constant0._ZN7cutlass13device_kernelINS_4gemm6kernel13GemmUniversalIN4cute5tupleIJiiiiEEENS1_10collective13CollectiveMmaINS1_34MainloopSm90TmaGmmaWarpSpecializedILi2ENS5_IJNS4_1CILi1EEESB_SB_EEENS1_35KernelTmaWarpSpecializedCooperativeEEENS5_IJNSA_ILi128EEENSA_ILi256EEENSA_ILi64EEEEEEaNS5_IJlSB_lEEEaSJ_NS4_8TiledMMAINS4_8MMA_AtomIJNS4_4SM904GMMA27MMA_64x256x32_S32S8S8_SS_TNEEEENS4_6LayoutINS5_IJNSA_ILi2EEESB_SB_EEENS5_IJSB_NSA_ILi0EEEST_EEEEENS5_IJNS4_10UnderscoreESW_SW_EEEEENS4_13SM90_TMA_LOADENS4_14ComposedLayoutINS4_7SwizzleILi2ELi4ELi3EEENS4_18smem_ptr_flag_bitsILi8EEENSQ_INS5_IJNSA_ILi8EEESH_EEENS5_IJSH_SB_EEEEEEEvNS4_8identityESZ_S19_vS1A_EENS_8epilogue10collective6detail29Sm90TmaWarpSpecializedAdapterINS1D_15DefaultEpilogueIaSJ_SJ_NS1C_6thread17LinearCombinationIaLi1EiiLNS1H_9ScaleType4KindE0ELNS_15FloatRoundStyleE2EaEENS1_15EpilogueDefaultEEEEEvvEEEEvNT_6ParamsE --------------------------
	.section	.nv.constant0._ZN7cutlass13device_kernelINS_4gemm6kernel13GemmUniversalIN4cute5tupleIJiiiiEEENS1_10collective13CollectiveMmaINS1_34MainloopSm90TmaGmmaWarpSpecializedILi2ENS5_IJNS4_1CILi1EEESB_SB_EEENS1_35KernelTmaWarpSpecializedCooperativeEEENS5_IJNSA_ILi128EEENSA_ILi256EEENSA_ILi64EEEEEEaNS5_IJlSB_lEEEaSJ_NS4_8TiledMMAINS4_8MMA_AtomIJNS4_4SM904GMMA27MMA_64x256x32_S32S8S8_SS_TNEEEENS4_6LayoutINS5_IJNSA_ILi2EEESB_SB_EEENS5_IJSB_NSA_ILi0EEEST_EEEEENS5_IJNS4_10UnderscoreESW_SW_EEEEENS4_13SM90_TMA_LOADENS4_14ComposedLayoutINS4_7SwizzleILi2ELi4ELi3EEENS4_18smem_ptr_flag_bitsILi8EEENSQ_INS5_IJNSA_ILi8EEESH_EEENS5_IJSH_SB_EEEEEEEvNS4_8identityESZ_S19_vS1A_EENS_8epilogue10collective6detail29Sm90TmaWarpSpecializedAdapterINS1D_15DefaultEpilogueIaSJ_SJ_NS1C_6thread17LinearCombinationIaLi1EiiLNS1H_9ScaleType4KindE0ELNS_15FloatRoundStyleE2EaEENS1_15EpilogueDefaultEEEEEvvEEEEvNT_6ParamsE,"a",@progbits
	.sectionflags	@""
	.align	4
.nv.constant0._ZN7cutlass13device_kernelINS_4gemm6kernel13GemmUniversalIN4cute5tupleIJiiiiEEENS1_10collective13CollectiveMmaINS1_34MainloopSm90TmaGmmaWarpSpecializedILi2ENS5_IJNS4_1CILi1EEESB_SB_EEENS1_35KernelTmaWarpSpecializedCooperativeEEENS5_IJNSA_ILi128EEENSA_ILi256EEENSA_ILi64EEEEEEaNS5_IJlSB_lEEEaSJ_NS4_8TiledMMAINS4_8MMA_AtomIJNS4_4SM904GMMA27MMA_64x256x32_S32S8S8_SS_TNEEEENS4_6LayoutINS5_IJNSA_ILi2EEESB_SB_EEENS5_IJSB_NSA_ILi0EEEST_EEEEENS5_IJNS4_10UnderscoreESW_SW_EEEEENS4_13SM90_TMA_LOADENS4_14ComposedLayoutINS4_7SwizzleILi2ELi4ELi3EEENS4_18smem_ptr_flag_bitsILi8EEENSQ_INS5_IJNSA_ILi8EEESH_EEENS5_IJSH_SB_EEEEEEEvNS4_8identityESZ_S19_vS1A_EENS_8epilogue10collective6detail29Sm90TmaWarpSpecializedAdapterINS1D_15DefaultEpilogueIaSJ_SJ_NS1C_6thread17LinearCombinationIaLi1EiiLNS1H_9ScaleType4KindE0ELNS_15FloatRoundStyleE2EaEENS1_15EpilogueDefaultEEEEEvvEEEEvNT_6ParamsE:
	.zero		1664


//--------------------- SYMBOLS --------------------------

	.type		.nv.reservedSmem.offset0,@object
	.size		.nv.reservedSmem.offset0,0x4
	.type		__assertfail,@function
